//
// Generated by NVIDIA NVVM Compiler
//
// Compiler Build ID: CL-36424714
// Cuda compilation tools, release 13.0, V13.0.88
// Based on NVVM 20.0.0
//

.version 9.0
.target sm_100
.address_size 64

	// .globl	gas_fx_kernel
// _ZZ20dhs_coherence_kernelE10shared_dot has been demoted
// _ZZ20dhs_coherence_kernelE13shared_norm_a has been demoted
// _ZZ20dhs_coherence_kernelE13shared_norm_b has been demoted
// _ZZ23rpc_state_digest_kernelE4hash has been demoted
// _ZZ23rpc_state_digest_kernelE11shared_hash has been demoted
// _ZZ23vtl_audit_digest_kernelE10hash_state has been demoted
// _ZZ23vtl_audit_digest_kernelE10block_hash has been demoted
// _ZZ28gas_fx_audit_metadata_kernelE10block_hash has been demoted
.extern .shared .align 16 .b8 shared_metrics[];

.visible .entry gas_fx_kernel(
	.param .u64 .ptr .align 1 gas_fx_kernel_param_0,
	.param .u64 .ptr .align 1 gas_fx_kernel_param_1,
	.param .u64 .ptr .align 1 gas_fx_kernel_param_2,
	.param .u64 .ptr .align 1 gas_fx_kernel_param_3,
	.param .f32 gas_fx_kernel_param_4,
	.param .f32 gas_fx_kernel_param_5,
	.param .f32 gas_fx_kernel_param_6,
	.param .f32 gas_fx_kernel_param_7,
	.param .f32 gas_fx_kernel_param_8,
	.param .u32 gas_fx_kernel_param_9
)
.maxntid 256
.minnctapersm 4
{
	.reg .pred 	%p<4>;
	.reg .b32 	%r<12>;
	.reg .b32 	%f<39>;
	.reg .b64 	%rd<19>;

	ld.param.u64 	%rd5, [gas_fx_kernel_param_0];
	ld.param.u64 	%rd6, [gas_fx_kernel_param_1];
	ld.param.u64 	%rd7, [gas_fx_kernel_param_2];
	ld.param.u64 	%rd8, [gas_fx_kernel_param_3];
	ld.param.f32 	%f5, [gas_fx_kernel_param_4];
	ld.param.f32 	%f6, [gas_fx_kernel_param_5];
	ld.param.f32 	%f7, [gas_fx_kernel_param_6];
	ld.param.f32 	%f8, [gas_fx_kernel_param_7];
	ld.param.f32 	%f9, [gas_fx_kernel_param_8];
	ld.param.u32 	%r6, [gas_fx_kernel_param_9];
	cvta.to.global.u64 	%rd1, %rd5;
	cvta.to.global.u64 	%rd2, %rd8;
	cvta.to.global.u64 	%rd3, %rd7;
	cvta.to.global.u64 	%rd4, %rd6;
	mov.u32 	%r7, %ctaid.x;
	mov.u32 	%r8, %ntid.x;
	mov.u32 	%r9, %tid.x;
	mad.lo.s32 	%r11, %r7, %r8, %r9;
	mov.u32 	%r10, %nctaid.x;
	mul.lo.s32 	%r2, %r8, %r10;
	setp.ge.u32 	%p1, %r11, %r6;
	@%p1 bra 	$L__BB0_4;
	mov.f32 	%f10, 0f3F800000;
	sub.f32 	%f1, %f10, %f6;
	sub.f32 	%f2, %f10, %f7;
	neg.f32 	%f3, %f5;
	mul.f32 	%f4, %f5, %f9;
$L__BB0_2:
	.pragma "nounroll";
	mul.wide.u32 	%rd9, %r11, 4;
	add.s64 	%rd10, %rd4, %rd9;
	ld.global.f32 	%f11, [%rd10];
	add.s64 	%rd11, %rd3, %rd9;
	ld.global.f32 	%f12, [%rd11];
	mul.f32 	%f13, %f6, %f12;
	fma.rn.f32 	%f14, %f1, %f11, %f13;
	add.s64 	%rd12, %rd2, %rd9;
	ld.global.f32 	%f15, [%rd12];
	mul.f32 	%f16, %f7, %f15;
	mul.f32 	%f17, %f2, %f11;
	fma.rn.f32 	%f18, %f11, %f17, %f16;
	add.f32 	%f19, %f8, %f18;
	rsqrt.approx.f32 	%f20, %f19;
	mul.f32 	%f21, %f14, %f3;
	mul.f32 	%f22, %f20, %f21;
	mul.f32 	%f23, %f4, %f11;
	sub.f32 	%f24, %f22, %f23;
	st.global.f32 	[%rd11], %f14;
	st.global.f32 	[%rd12], %f18;
	add.s64 	%rd13, %rd1, %rd9;
	st.global.f32 	[%rd13], %f24;
	add.s32 	%r4, %r11, %r2;
	setp.ge.u32 	%p2, %r4, %r6;
	@%p2 bra 	$L__BB0_4;
	mul.wide.u32 	%rd14, %r4, 4;
	add.s64 	%rd15, %rd4, %rd14;
	ld.global.f32 	%f25, [%rd15];
	add.s64 	%rd16, %rd3, %rd14;
	ld.global.f32 	%f26, [%rd16];
	mul.f32 	%f27, %f6, %f26;
	fma.rn.f32 	%f28, %f1, %f25, %f27;
	add.s64 	%rd17, %rd2, %rd14;
	ld.global.f32 	%f29, [%rd17];
	mul.f32 	%f30, %f7, %f29;
	mul.f32 	%f31, %f2, %f25;
	fma.rn.f32 	%f32, %f25, %f31, %f30;
	add.f32 	%f33, %f8, %f32;
	rsqrt.approx.f32 	%f34, %f33;
	mul.f32 	%f35, %f28, %f3;
	mul.f32 	%f36, %f34, %f35;
	mul.f32 	%f37, %f4, %f25;
	sub.f32 	%f38, %f36, %f37;
	st.global.f32 	[%rd16], %f28;
	st.global.f32 	[%rd17], %f32;
	add.s64 	%rd18, %rd1, %rd14;
	st.global.f32 	[%rd18], %f38;
	add.s32 	%r11, %r4, %r2;
	setp.lt.u32 	%p3, %r11, %r6;
	@%p3 bra 	$L__BB0_2;
$L__BB0_4:
	ret;

}
	// .globl	gas_fx_robust_kernel
.visible .entry gas_fx_robust_kernel(
	.param .u64 .ptr .align 1 gas_fx_robust_kernel_param_0,
	.param .u64 .ptr .align 1 gas_fx_robust_kernel_param_1,
	.param .u64 .ptr .align 1 gas_fx_robust_kernel_param_2,
	.param .f32 gas_fx_robust_kernel_param_3,
	.param .f32 gas_fx_robust_kernel_param_4,
	.param .f32 gas_fx_robust_kernel_param_5,
	.param .u32 gas_fx_robust_kernel_param_6
)
{
	.reg .pred 	%p<6>;
	.reg .b32 	%r<6>;
	.reg .b32 	%f<15>;
	.reg .b64 	%rd<11>;

	ld.param.u64 	%rd1, [gas_fx_robust_kernel_param_0];
	ld.param.u64 	%rd2, [gas_fx_robust_kernel_param_1];
	ld.param.u64 	%rd3, [gas_fx_robust_kernel_param_2];
	ld.param.f32 	%f1, [gas_fx_robust_kernel_param_3];
	ld.param.f32 	%f2, [gas_fx_robust_kernel_param_4];
	ld.param.u32 	%r2, [gas_fx_robust_kernel_param_6];
	mov.u32 	%r3, %ctaid.x;
	mov.u32 	%r4, %ntid.x;
	mov.u32 	%r5, %tid.x;
	mad.lo.s32 	%r1, %r3, %r4, %r5;
	setp.ge.s32 	%p1, %r1, %r2;
	@%p1 bra 	$L__BB1_2;
	cvta.to.global.u64 	%rd4, %rd1;
	cvta.to.global.u64 	%rd5, %rd3;
	cvta.to.global.u64 	%rd6, %rd2;
	mul.wide.s32 	%rd7, %r1, 4;
	add.s64 	%rd8, %rd6, %rd7;
	ld.global.f32 	%f3, [%rd8];
	setp.gt.f32 	%p2, %f3, 0f00000000;
	setp.lt.f32 	%p3, %f3, 0f00000000;
	selp.f32 	%f4, 0fBF800000, 0f00000000, %p3;
	selp.f32 	%f5, 0f3F800000, %f4, %p2;
	add.s64 	%rd9, %rd5, %rd7;
	ld.global.f32 	%f6, [%rd9];
	mov.f32 	%f7, 0f3F800000;
	sub.f32 	%f8, %f7, %f2;
	mul.f32 	%f9, %f8, %f5;
	fma.rn.f32 	%f10, %f2, %f6, %f9;
	st.global.f32 	[%rd9], %f10;
	setp.gt.f32 	%p4, %f10, 0f00000000;
	setp.lt.f32 	%p5, %f10, 0f00000000;
	selp.f32 	%f11, 0fBF800000, 0f00000000, %p5;
	selp.f32 	%f12, 0f3F800000, %f11, %p4;
	neg.f32 	%f13, %f1;
	mul.f32 	%f14, %f12, %f13;
	add.s64 	%rd10, %rd4, %rd7;
	st.global.f32 	[%rd10], %f14;
$L__BB1_2:
	ret;

}
	// .globl	compute_grad_norm
.visible .entry compute_grad_norm(
	.param .u64 .ptr .align 1 compute_grad_norm_param_0,
	.param .u64 .ptr .align 1 compute_grad_norm_param_1,
	.param .u32 compute_grad_norm_param_2
)
.maxntid 256
.minnctapersm 4
{
	.reg .pred 	%p<12>;
	.reg .b32 	%r<25>;
	.reg .b32 	%f<26>;
	.reg .b64 	%rd<13>;

	ld.param.u64 	%rd3, [compute_grad_norm_param_0];
	ld.param.u64 	%rd2, [compute_grad_norm_param_1];
	ld.param.u32 	%r9, [compute_grad_norm_param_2];
	cvta.to.global.u64 	%rd1, %rd3;
	mov.u32 	%r10, %ctaid.x;
	mov.u32 	%r11, %ntid.x;
	mov.u32 	%r1, %tid.x;
	mad.lo.s32 	%r24, %r10, %r11, %r1;
	mov.u32 	%r12, %nctaid.x;
	mul.lo.s32 	%r3, %r11, %r12;
	setp.ge.u32 	%p1, %r24, %r9;
	mov.f32 	%f25, 0f00000000;
	@%p1 bra 	$L__BB2_6;
	mov.f32 	%f25, 0f00000000;
$L__BB2_2:
	.pragma "nounroll";
	mul.wide.u32 	%rd4, %r24, 4;
	add.s64 	%rd5, %rd1, %rd4;
	ld.global.f32 	%f10, [%rd5];
	fma.rn.f32 	%f25, %f10, %f10, %f25;
	add.s32 	%r5, %r24, %r3;
	setp.ge.u32 	%p2, %r5, %r9;
	@%p2 bra 	$L__BB2_6;
	mul.wide.u32 	%rd6, %r5, 4;
	add.s64 	%rd7, %rd1, %rd6;
	ld.global.f32 	%f11, [%rd7];
	fma.rn.f32 	%f25, %f11, %f11, %f25;
	add.s32 	%r6, %r5, %r3;
	setp.ge.u32 	%p3, %r6, %r9;
	@%p3 bra 	$L__BB2_6;
	mul.wide.u32 	%rd8, %r6, 4;
	add.s64 	%rd9, %rd1, %rd8;
	ld.global.f32 	%f12, [%rd9];
	fma.rn.f32 	%f25, %f12, %f12, %f25;
	add.s32 	%r7, %r6, %r3;
	setp.ge.u32 	%p4, %r7, %r9;
	@%p4 bra 	$L__BB2_6;
	mul.wide.u32 	%rd10, %r7, 4;
	add.s64 	%rd11, %rd1, %rd10;
	ld.global.f32 	%f13, [%rd11];
	fma.rn.f32 	%f25, %f13, %f13, %f25;
	add.s32 	%r24, %r7, %r3;
	setp.lt.u32 	%p5, %r24, %r9;
	@%p5 bra 	$L__BB2_2;
$L__BB2_6:
	mov.b32 	%r13, %f25;
	shfl.sync.down.b32	%r14|%p6, %r13, 16, 31, -1;
	mov.b32 	%f14, %r14;
	add.f32 	%f15, %f25, %f14;
	mov.b32 	%r15, %f15;
	shfl.sync.down.b32	%r16|%p7, %r15, 8, 31, -1;
	mov.b32 	%f16, %r16;
	add.f32 	%f17, %f15, %f16;
	mov.b32 	%r17, %f17;
	shfl.sync.down.b32	%r18|%p8, %r17, 4, 31, -1;
	mov.b32 	%f18, %r18;
	add.f32 	%f19, %f17, %f18;
	mov.b32 	%r19, %f19;
	shfl.sync.down.b32	%r20|%p9, %r19, 2, 31, -1;
	mov.b32 	%f20, %r20;
	add.f32 	%f21, %f19, %f20;
	mov.b32 	%r21, %f21;
	shfl.sync.down.b32	%r22|%p10, %r21, 1, 31, -1;
	mov.b32 	%f22, %r22;
	add.f32 	%f7, %f21, %f22;
	and.b32  	%r23, %r1, 31;
	setp.ne.s32 	%p11, %r23, 0;
	@%p11 bra 	$L__BB2_8;
	cvta.to.global.u64 	%rd12, %rd2;
	atom.global.add.f32 	%f23, [%rd12], %f7;
$L__BB2_8:
	ret;

}
	// .globl	fused_smpe_adam_kernel
.visible .entry fused_smpe_adam_kernel(
	.param .u64 .ptr .align 1 fused_smpe_adam_kernel_param_0,
	.param .u64 .ptr .align 1 fused_smpe_adam_kernel_param_1,
	.param .u64 .ptr .align 1 fused_smpe_adam_kernel_param_2,
	.param .u64 .ptr .align 1 fused_smpe_adam_kernel_param_3,
	.param .u64 .ptr .align 1 fused_smpe_adam_kernel_param_4,
	.param .u64 .ptr .align 1 fused_smpe_adam_kernel_param_5,
	.param .f32 fused_smpe_adam_kernel_param_6,
	.param .f32 fused_smpe_adam_kernel_param_7,
	.param .f32 fused_smpe_adam_kernel_param_8,
	.param .f32 fused_smpe_adam_kernel_param_9,
	.param .f32 fused_smpe_adam_kernel_param_10,
	.param .u32 fused_smpe_adam_kernel_param_11
)
{
	.reg .pred 	%p<3>;
	.reg .b32 	%r<6>;
	.reg .b32 	%f<28>;
	.reg .b64 	%rd<22>;

	ld.param.u64 	%rd1, [fused_smpe_adam_kernel_param_0];
	ld.param.u64 	%rd2, [fused_smpe_adam_kernel_param_1];
	ld.param.u64 	%rd3, [fused_smpe_adam_kernel_param_2];
	ld.param.u64 	%rd4, [fused_smpe_adam_kernel_param_3];
	ld.param.u64 	%rd5, [fused_smpe_adam_kernel_param_4];
	ld.param.u64 	%rd6, [fused_smpe_adam_kernel_param_5];
	ld.param.f32 	%f5, [fused_smpe_adam_kernel_param_6];
	ld.param.f32 	%f6, [fused_smpe_adam_kernel_param_7];
	ld.param.f32 	%f7, [fused_smpe_adam_kernel_param_8];
	ld.param.f32 	%f8, [fused_smpe_adam_kernel_param_9];
	ld.param.u32 	%r2, [fused_smpe_adam_kernel_param_11];
	mov.u32 	%r3, %ctaid.x;
	mov.u32 	%r4, %ntid.x;
	mov.u32 	%r5, %tid.x;
	mad.lo.s32 	%r1, %r3, %r4, %r5;
	setp.ge.s32 	%p1, %r1, %r2;
	@%p1 bra 	$L__BB3_4;
	cvta.to.global.u64 	%rd7, %rd2;
	cvta.to.global.u64 	%rd8, %rd5;
	mul.wide.s32 	%rd9, %r1, 4;
	add.s64 	%rd10, %rd7, %rd9;
	ld.global.f32 	%f27, [%rd10];
	add.s64 	%rd11, %rd8, %rd9;
	ld.global.f32 	%f2, [%rd11];
	setp.eq.s64 	%p2, %rd6, 0;
	@%p2 bra 	$L__BB3_3;
	cvta.to.global.u64 	%rd12, %rd6;
	add.s64 	%rd14, %rd12, %rd9;
	ld.global.f32 	%f9, [%rd14];
	mul.f32 	%f27, %f27, %f9;
$L__BB3_3:
	cvta.to.global.u64 	%rd15, %rd3;
	add.s64 	%rd17, %rd15, %rd9;
	ld.global.f32 	%f10, [%rd17];
	mul.f32 	%f11, %f6, %f10;
	mov.f32 	%f12, 0f3F800000;
	sub.f32 	%f13, %f12, %f6;
	fma.rn.f32 	%f14, %f13, %f27, %f11;
	st.global.f32 	[%rd17], %f14;
	cvta.to.global.u64 	%rd18, %rd4;
	add.s64 	%rd19, %rd18, %rd9;
	ld.global.f32 	%f15, [%rd19];
	mul.f32 	%f16, %f7, %f15;
	sub.f32 	%f17, %f12, %f7;
	mul.f32 	%f18, %f17, %f27;
	fma.rn.f32 	%f19, %f27, %f18, %f16;
	st.global.f32 	[%rd19], %f19;
	sqrt.rn.f32 	%f20, %f19;
	add.f32 	%f21, %f8, %f20;
	neg.f32 	%f22, %f2;
	mul.f32 	%f23, %f5, %f22;
	ld.global.f32 	%f24, [%rd17];
	mul.f32 	%f25, %f23, %f24;
	div.rn.f32 	%f26, %f25, %f21;
	cvta.to.global.u64 	%rd20, %rd1;
	add.s64 	%rd21, %rd20, %rd9;
	st.global.f32 	[%rd21], %f26;
$L__BB3_4:
	ret;

}
	// .globl	gas_fx_weight_aware_kernel
.visible .entry gas_fx_weight_aware_kernel(
	.param .u64 .ptr .align 1 gas_fx_weight_aware_kernel_param_0,
	.param .u64 .ptr .align 1 gas_fx_weight_aware_kernel_param_1,
	.param .u64 .ptr .align 1 gas_fx_weight_aware_kernel_param_2,
	.param .u64 .ptr .align 1 gas_fx_weight_aware_kernel_param_3,
	.param .u64 .ptr .align 1 gas_fx_weight_aware_kernel_param_4,
	.param .f32 gas_fx_weight_aware_kernel_param_5,
	.param .f32 gas_fx_weight_aware_kernel_param_6,
	.param .f32 gas_fx_weight_aware_kernel_param_7,
	.param .f32 gas_fx_weight_aware_kernel_param_8,
	.param .f32 gas_fx_weight_aware_kernel_param_9,
	.param .u32 gas_fx_weight_aware_kernel_param_10
)
.maxntid 256
.minnctapersm 4
{
	.reg .pred 	%p<4>;
	.reg .b32 	%r<12>;
	.reg .b32 	%f<49>;
	.reg .b64 	%rd<23>;

	ld.param.u64 	%rd6, [gas_fx_weight_aware_kernel_param_0];
	ld.param.u64 	%rd7, [gas_fx_weight_aware_kernel_param_1];
	ld.param.u64 	%rd8, [gas_fx_weight_aware_kernel_param_2];
	ld.param.u64 	%rd9, [gas_fx_weight_aware_kernel_param_3];
	ld.param.u64 	%rd10, [gas_fx_weight_aware_kernel_param_4];
	ld.param.f32 	%f5, [gas_fx_weight_aware_kernel_param_5];
	ld.param.f32 	%f6, [gas_fx_weight_aware_kernel_param_6];
	ld.param.f32 	%f7, [gas_fx_weight_aware_kernel_param_7];
	ld.param.f32 	%f8, [gas_fx_weight_aware_kernel_param_8];
	ld.param.f32 	%f9, [gas_fx_weight_aware_kernel_param_9];
	ld.param.u32 	%r6, [gas_fx_weight_aware_kernel_param_10];
	cvta.to.global.u64 	%rd1, %rd6;
	cvta.to.global.u64 	%rd2, %rd10;
	cvta.to.global.u64 	%rd3, %rd9;
	cvta.to.global.u64 	%rd4, %rd8;
	cvta.to.global.u64 	%rd5, %rd7;
	mov.u32 	%r7, %ctaid.x;
	mov.u32 	%r8, %ntid.x;
	mov.u32 	%r9, %tid.x;
	mad.lo.s32 	%r11, %r7, %r8, %r9;
	mov.u32 	%r10, %nctaid.x;
	mul.lo.s32 	%r2, %r8, %r10;
	setp.ge.u32 	%p1, %r11, %r6;
	@%p1 bra 	$L__BB4_4;
	mov.f32 	%f10, 0f3F800000;
	sub.f32 	%f1, %f10, %f6;
	sub.f32 	%f2, %f10, %f7;
	neg.f32 	%f3, %f5;
	mul.f32 	%f4, %f5, %f9;
$L__BB4_2:
	.pragma "nounroll";
	mul.wide.u32 	%rd11, %r11, 4;
	add.s64 	%rd12, %rd5, %rd11;
	ld.global.f32 	%f11, [%rd12];
	add.s64 	%rd13, %rd4, %rd11;
	ld.global.f32 	%f12, [%rd13];
	abs.f32 	%f13, %f12;
	fma.rn.f32 	%f14, %f13, 0f3DCCCCCD, 0f3F800000;
	rcp.rn.f32 	%f15, %f14;
	add.s64 	%rd14, %rd3, %rd11;
	ld.global.f32 	%f16, [%rd14];
	mul.f32 	%f17, %f6, %f16;
	fma.rn.f32 	%f18, %f1, %f11, %f17;
	add.s64 	%rd15, %rd2, %rd11;
	ld.global.f32 	%f19, [%rd15];
	mul.f32 	%f20, %f7, %f19;
	mul.f32 	%f21, %f2, %f11;
	fma.rn.f32 	%f22, %f11, %f21, %f20;
	add.f32 	%f23, %f8, %f22;
	rsqrt.approx.f32 	%f24, %f23;
	mul.f32 	%f25, %f15, %f3;
	mul.f32 	%f26, %f18, %f25;
	mul.f32 	%f27, %f24, %f26;
	mul.f32 	%f28, %f4, %f12;
	sub.f32 	%f29, %f27, %f28;
	st.global.f32 	[%rd14], %f18;
	st.global.f32 	[%rd15], %f22;
	add.s64 	%rd16, %rd1, %rd11;
	st.global.f32 	[%rd16], %f29;
	add.s32 	%r4, %r11, %r2;
	setp.ge.u32 	%p2, %r4, %r6;
	@%p2 bra 	$L__BB4_4;
	mul.wide.u32 	%rd17, %r4, 4;
	add.s64 	%rd18, %rd5, %rd17;
	ld.global.f32 	%f30, [%rd18];
	add.s64 	%rd19, %rd4, %rd17;
	ld.global.f32 	%f31, [%rd19];
	abs.f32 	%f32, %f31;
	fma.rn.f32 	%f33, %f32, 0f3DCCCCCD, 0f3F800000;
	rcp.rn.f32 	%f34, %f33;
	add.s64 	%rd20, %rd3, %rd17;
	ld.global.f32 	%f35, [%rd20];
	mul.f32 	%f36, %f6, %f35;
	fma.rn.f32 	%f37, %f1, %f30, %f36;
	add.s64 	%rd21, %rd2, %rd17;
	ld.global.f32 	%f38, [%rd21];
	mul.f32 	%f39, %f7, %f38;
	mul.f32 	%f40, %f2, %f30;
	fma.rn.f32 	%f41, %f30, %f40, %f39;
	add.f32 	%f42, %f8, %f41;
	rsqrt.approx.f32 	%f43, %f42;
	mul.f32 	%f44, %f34, %f3;
	mul.f32 	%f45, %f37, %f44;
	mul.f32 	%f46, %f43, %f45;
	mul.f32 	%f47, %f4, %f31;
	sub.f32 	%f48, %f46, %f47;
	st.global.f32 	[%rd20], %f37;
	st.global.f32 	[%rd21], %f41;
	add.s64 	%rd22, %rd1, %rd17;
	st.global.f32 	[%rd22], %f48;
	add.s32 	%r11, %r4, %r2;
	setp.lt.u32 	%p3, %r11, %r6;
	@%p3 bra 	$L__BB4_2;
$L__BB4_4:
	ret;

}
	// .globl	dhs_laplacian_kernel
.visible .entry dhs_laplacian_kernel(
	.param .u64 .ptr .align 1 dhs_laplacian_kernel_param_0,
	.param .u64 .ptr .align 1 dhs_laplacian_kernel_param_1,
	.param .u64 .ptr .align 1 dhs_laplacian_kernel_param_2,
	.param .u64 .ptr .align 1 dhs_laplacian_kernel_param_3,
	.param .u32 dhs_laplacian_kernel_param_4
)
{
	.reg .pred 	%p<16>;
	.reg .b32 	%r<67>;
	.reg .b32 	%f<93>;
	.reg .b64 	%rd<40>;

	ld.param.u64 	%rd8, [dhs_laplacian_kernel_param_0];
	ld.param.u64 	%rd7, [dhs_laplacian_kernel_param_1];
	ld.param.u64 	%rd9, [dhs_laplacian_kernel_param_2];
	ld.param.u64 	%rd10, [dhs_laplacian_kernel_param_3];
	ld.param.u32 	%r36, [dhs_laplacian_kernel_param_4];
	cvta.to.global.u64 	%rd1, %rd10;
	cvta.to.global.u64 	%rd2, %rd9;
	cvta.to.global.u64 	%rd3, %rd8;
	mov.u32 	%r37, %ctaid.x;
	mov.u32 	%r38, %ntid.x;
	mov.u32 	%r39, %tid.x;
	mad.lo.s32 	%r1, %r37, %r38, %r39;
	setp.ge.s32 	%p1, %r1, %r36;
	@%p1 bra 	$L__BB5_21;
	cvta.to.global.u64 	%rd11, %rd7;
	mul.wide.s32 	%rd12, %r1, 4;
	add.s64 	%rd13, %rd11, %rd12;
	ld.global.u32 	%r2, [%rd13];
	ld.global.u32 	%r3, [%rd13+4];
	setp.ge.s32 	%p2, %r2, %r3;
	mov.f32 	%f92, 0f00000000;
	@%p2 bra 	$L__BB5_14;
	sub.s32 	%r4, %r3, %r2;
	and.b32  	%r5, %r4, 15;
	sub.s32 	%r40, %r2, %r3;
	setp.gt.u32 	%p3, %r40, -16;
	mov.f32 	%f92, 0f00000000;
	mov.u32 	%r57, %r2;
	@%p3 bra 	$L__BB5_5;
	and.b32  	%r41, %r4, -16;
	neg.s32 	%r55, %r41;
	add.s64 	%rd4, %rd1, 32;
	mov.f32 	%f92, 0f00000000;
	mov.u32 	%r57, %r2;
$L__BB5_4:
	.pragma "nounroll";
	mul.wide.s32 	%rd14, %r57, 4;
	add.s64 	%rd15, %rd4, %rd14;
	ld.global.f32 	%f18, [%rd15+-32];
	add.f32 	%f19, %f92, %f18;
	ld.global.f32 	%f20, [%rd15+-28];
	add.f32 	%f21, %f19, %f20;
	ld.global.f32 	%f22, [%rd15+-24];
	add.f32 	%f23, %f21, %f22;
	ld.global.f32 	%f24, [%rd15+-20];
	add.f32 	%f25, %f23, %f24;
	ld.global.f32 	%f26, [%rd15+-16];
	add.f32 	%f27, %f25, %f26;
	ld.global.f32 	%f28, [%rd15+-12];
	add.f32 	%f29, %f27, %f28;
	ld.global.f32 	%f30, [%rd15+-8];
	add.f32 	%f31, %f29, %f30;
	ld.global.f32 	%f32, [%rd15+-4];
	add.f32 	%f33, %f31, %f32;
	ld.global.f32 	%f34, [%rd15];
	add.f32 	%f35, %f33, %f34;
	ld.global.f32 	%f36, [%rd15+4];
	add.f32 	%f37, %f35, %f36;
	ld.global.f32 	%f38, [%rd15+8];
	add.f32 	%f39, %f37, %f38;
	ld.global.f32 	%f40, [%rd15+12];
	add.f32 	%f41, %f39, %f40;
	ld.global.f32 	%f42, [%rd15+16];
	add.f32 	%f43, %f41, %f42;
	ld.global.f32 	%f44, [%rd15+20];
	add.f32 	%f45, %f43, %f44;
	ld.global.f32 	%f46, [%rd15+24];
	add.f32 	%f47, %f45, %f46;
	ld.global.f32 	%f48, [%rd15+28];
	add.f32 	%f92, %f47, %f48;
	add.s32 	%r57, %r57, 16;
	add.s32 	%r55, %r55, 16;
	setp.ne.s32 	%p4, %r55, 0;
	@%p4 bra 	$L__BB5_4;
$L__BB5_5:
	setp.eq.s32 	%p5, %r5, 0;
	@%p5 bra 	$L__BB5_14;
	and.b32  	%r12, %r4, 7;
	setp.lt.u32 	%p6, %r5, 8;
	@%p6 bra 	$L__BB5_8;
	mul.wide.s32 	%rd16, %r57, 4;
	add.s64 	%rd17, %rd1, %rd16;
	ld.global.f32 	%f50, [%rd17];
	add.f32 	%f51, %f92, %f50;
	ld.global.f32 	%f52, [%rd17+4];
	add.f32 	%f53, %f51, %f52;
	ld.global.f32 	%f54, [%rd17+8];
	add.f32 	%f55, %f53, %f54;
	ld.global.f32 	%f56, [%rd17+12];
	add.f32 	%f57, %f55, %f56;
	ld.global.f32 	%f58, [%rd17+16];
	add.f32 	%f59, %f57, %f58;
	ld.global.f32 	%f60, [%rd17+20];
	add.f32 	%f61, %f59, %f60;
	ld.global.f32 	%f62, [%rd17+24];
	add.f32 	%f63, %f61, %f62;
	ld.global.f32 	%f64, [%rd17+28];
	add.f32 	%f92, %f63, %f64;
	add.s32 	%r57, %r57, 8;
$L__BB5_8:
	setp.eq.s32 	%p7, %r12, 0;
	@%p7 bra 	$L__BB5_14;
	and.b32  	%r15, %r4, 3;
	setp.lt.u32 	%p8, %r12, 4;
	@%p8 bra 	$L__BB5_11;
	mul.wide.s32 	%rd18, %r57, 4;
	add.s64 	%rd19, %rd1, %rd18;
	ld.global.f32 	%f66, [%rd19];
	add.f32 	%f67, %f92, %f66;
	ld.global.f32 	%f68, [%rd19+4];
	add.f32 	%f69, %f67, %f68;
	ld.global.f32 	%f70, [%rd19+8];
	add.f32 	%f71, %f69, %f70;
	ld.global.f32 	%f72, [%rd19+12];
	add.f32 	%f92, %f71, %f72;
	add.s32 	%r57, %r57, 4;
$L__BB5_11:
	setp.eq.s32 	%p9, %r15, 0;
	@%p9 bra 	$L__BB5_14;
	neg.s32 	%r60, %r15;
$L__BB5_13:
	.pragma "nounroll";
	mul.wide.s32 	%rd20, %r57, 4;
	add.s64 	%rd21, %rd1, %rd20;
	ld.global.f32 	%f73, [%rd21];
	add.f32 	%f92, %f92, %f73;
	add.s32 	%r57, %r57, 1;
	add.s32 	%r60, %r60, 1;
	setp.ne.s32 	%p10, %r60, 0;
	@%p10 bra 	$L__BB5_13;
$L__BB5_14:
	setp.ge.s32 	%p11, %r2, %r3;
	mul.lo.s32 	%r23, %r36, %r1;
	add.s32 	%r42, %r23, %r1;
	mul.wide.s32 	%rd22, %r42, 4;
	add.s64 	%rd23, %rd3, %rd22;
	st.global.f32 	[%rd23], %f92;
	@%p11 bra 	$L__BB5_21;
	sub.s32 	%r43, %r3, %r2;
	and.b32  	%r24, %r43, 3;
	setp.eq.s32 	%p12, %r24, 0;
	mov.u32 	%r64, %r2;
	@%p12 bra 	$L__BB5_18;
	neg.s32 	%r62, %r24;
	mov.u32 	%r64, %r2;
$L__BB5_17:
	.pragma "nounroll";
	mul.wide.s32 	%rd24, %r64, 4;
	add.s64 	%rd25, %rd1, %rd24;
	add.s64 	%rd26, %rd2, %rd24;
	ld.global.u32 	%r44, [%rd26];
	ld.global.f32 	%f74, [%rd25];
	neg.f32 	%f75, %f74;
	add.s32 	%r45, %r44, %r23;
	mul.wide.s32 	%rd27, %r45, 4;
	add.s64 	%rd28, %rd3, %rd27;
	st.global.f32 	[%rd28], %f75;
	add.s32 	%r64, %r64, 1;
	add.s32 	%r62, %r62, 1;
	setp.ne.s32 	%p13, %r62, 0;
	@%p13 bra 	$L__BB5_17;
$L__BB5_18:
	sub.s32 	%r46, %r2, %r3;
	setp.gt.u32 	%p14, %r46, -4;
	@%p14 bra 	$L__BB5_21;
	sub.s32 	%r65, %r64, %r3;
	add.s64 	%rd5, %rd2, 8;
	add.s64 	%rd6, %rd1, 8;
$L__BB5_20:
	mul.wide.s32 	%rd29, %r64, 4;
	add.s64 	%rd30, %rd5, %rd29;
	add.s64 	%rd31, %rd6, %rd29;
	ld.global.u32 	%r47, [%rd30+-8];
	ld.global.f32 	%f76, [%rd31+-8];
	neg.f32 	%f77, %f76;
	add.s32 	%r48, %r47, %r23;
	mul.wide.s32 	%rd32, %r48, 4;
	add.s64 	%rd33, %rd3, %rd32;
	st.global.f32 	[%rd33], %f77;
	ld.global.u32 	%r49, [%rd30+-4];
	ld.global.f32 	%f78, [%rd31+-4];
	neg.f32 	%f79, %f78;
	add.s32 	%r50, %r49, %r23;
	mul.wide.s32 	%rd34, %r50, 4;
	add.s64 	%rd35, %rd3, %rd34;
	st.global.f32 	[%rd35], %f79;
	ld.global.u32 	%r51, [%rd30];
	ld.global.f32 	%f80, [%rd31];
	neg.f32 	%f81, %f80;
	add.s32 	%r52, %r51, %r23;
	mul.wide.s32 	%rd36, %r52, 4;
	add.s64 	%rd37, %rd3, %rd36;
	st.global.f32 	[%rd37], %f81;
	ld.global.u32 	%r53, [%rd30+4];
	ld.global.f32 	%f82, [%rd31+4];
	neg.f32 	%f83, %f82;
	add.s32 	%r54, %r53, %r23;
	mul.wide.s32 	%rd38, %r54, 4;
	add.s64 	%rd39, %rd3, %rd38;
	st.global.f32 	[%rd39], %f83;
	add.s32 	%r64, %r64, 4;
	add.s32 	%r65, %r65, 4;
	setp.ne.s32 	%p15, %r65, 0;
	@%p15 bra 	$L__BB5_20;
$L__BB5_21:
	ret;

}
	// .globl	dhs_coherence_kernel
.visible .entry dhs_coherence_kernel(
	.param .u64 .ptr .align 1 dhs_coherence_kernel_param_0,
	.param .u64 .ptr .align 1 dhs_coherence_kernel_param_1,
	.param .u64 .ptr .align 1 dhs_coherence_kernel_param_2,
	.param .u32 dhs_coherence_kernel_param_3
)
{
	.reg .pred 	%p<6>;
	.reg .b32 	%r<20>;
	.reg .b32 	%f<29>;
	.reg .b64 	%rd<12>;
	// demoted variable
	.shared .align 4 .b8 _ZZ20dhs_coherence_kernelE10shared_dot[1024];
	// demoted variable
	.shared .align 4 .b8 _ZZ20dhs_coherence_kernelE13shared_norm_a[1024];
	// demoted variable
	.shared .align 4 .b8 _ZZ20dhs_coherence_kernelE13shared_norm_b[1024];
	ld.param.u64 	%rd1, [dhs_coherence_kernel_param_0];
	ld.param.u64 	%rd2, [dhs_coherence_kernel_param_1];
	ld.param.u64 	%rd3, [dhs_coherence_kernel_param_2];
	ld.param.u32 	%r10, [dhs_coherence_kernel_param_3];
	mov.u32 	%r1, %tid.x;
	mov.u32 	%r2, %ctaid.x;
	mov.u32 	%r19, %ntid.x;
	mad.lo.s32 	%r4, %r2, %r19, %r1;
	setp.ge.s32 	%p1, %r4, %r10;
	mov.f32 	%f26, 0f00000000;
	mov.f32 	%f27, %f26;
	mov.f32 	%f28, %f26;
	@%p1 bra 	$L__BB6_2;
	cvta.to.global.u64 	%rd4, %rd2;
	cvta.to.global.u64 	%rd5, %rd3;
	mul.wide.s32 	%rd6, %r4, 4;
	add.s64 	%rd7, %rd4, %rd6;
	ld.global.f32 	%f8, [%rd7];
	add.s64 	%rd8, %rd5, %rd6;
	ld.global.f32 	%f9, [%rd8];
	mul.f32 	%f26, %f8, %f9;
	mul.f32 	%f27, %f8, %f8;
	mul.f32 	%f28, %f9, %f9;
$L__BB6_2:
	shl.b32 	%r11, %r1, 2;
	mov.u32 	%r12, _ZZ20dhs_coherence_kernelE10shared_dot;
	add.s32 	%r5, %r12, %r11;
	st.shared.f32 	[%r5], %f26;
	mov.u32 	%r13, _ZZ20dhs_coherence_kernelE13shared_norm_a;
	add.s32 	%r6, %r13, %r11;
	st.shared.f32 	[%r6], %f27;
	mov.u32 	%r14, _ZZ20dhs_coherence_kernelE13shared_norm_b;
	add.s32 	%r7, %r14, %r11;
	st.shared.f32 	[%r7], %f28;
	bar.sync 	0;
	setp.lt.u32 	%p2, %r19, 2;
	@%p2 bra 	$L__BB6_6;
$L__BB6_3:
	shr.u32 	%r9, %r19, 1;
	setp.ge.u32 	%p3, %r1, %r9;
	@%p3 bra 	$L__BB6_5;
	shl.b32 	%r15, %r9, 2;
	add.s32 	%r16, %r5, %r15;
	ld.shared.f32 	%f10, [%r16];
	ld.shared.f32 	%f11, [%r5];
	add.f32 	%f12, %f10, %f11;
	st.shared.f32 	[%r5], %f12;
	add.s32 	%r17, %r6, %r15;
	ld.shared.f32 	%f13, [%r17];
	ld.shared.f32 	%f14, [%r6];
	add.f32 	%f15, %f13, %f14;
	st.shared.f32 	[%r6], %f15;
	add.s32 	%r18, %r7, %r15;
	ld.shared.f32 	%f16, [%r18];
	ld.shared.f32 	%f17, [%r7];
	add.f32 	%f18, %f16, %f17;
	st.shared.f32 	[%r7], %f18;
$L__BB6_5:
	bar.sync 	0;
	setp.gt.u32 	%p4, %r19, 3;
	mov.u32 	%r19, %r9;
	@%p4 bra 	$L__BB6_3;
$L__BB6_6:
	setp.ne.s32 	%p5, %r1, 0;
	@%p5 bra 	$L__BB6_8;
	ld.shared.f32 	%f19, [_ZZ20dhs_coherence_kernelE10shared_dot];
	ld.shared.f32 	%f20, [_ZZ20dhs_coherence_kernelE13shared_norm_a];
	sqrt.rn.f32 	%f21, %f20;
	ld.shared.f32 	%f22, [_ZZ20dhs_coherence_kernelE13shared_norm_b];
	sqrt.rn.f32 	%f23, %f22;
	fma.rn.f32 	%f24, %f21, %f23, 0f322BCC77;
	div.rn.f32 	%f25, %f19, %f24;
	cvta.to.global.u64 	%rd9, %rd1;
	mul.wide.u32 	%rd10, %r2, 4;
	add.s64 	%rd11, %rd9, %rd10;
	st.global.f32 	[%rd11], %f25;
$L__BB6_8:
	ret;

}
	// .globl	rpc_state_digest_kernel
.visible .entry rpc_state_digest_kernel(
	.param .u64 .ptr .align 1 rpc_state_digest_kernel_param_0,
	.param .u64 .ptr .align 1 rpc_state_digest_kernel_param_1,
	.param .u64 .ptr .align 1 rpc_state_digest_kernel_param_2,
	.param .u64 .ptr .align 1 rpc_state_digest_kernel_param_3,
	.param .u32 rpc_state_digest_kernel_param_4
)
{
	.reg .pred 	%p<9>;
	.reg .b32 	%r<62>;
	.reg .b64 	%rd<13>;
	// demoted variable
	.shared .align 4 .b8 _ZZ23rpc_state_digest_kernelE4hash[32];
	// demoted variable
	.shared .align 4 .b8 _ZZ23rpc_state_digest_kernelE11shared_hash[1024];
	ld.param.u64 	%rd1, [rpc_state_digest_kernel_param_0];
	ld.param.u64 	%rd2, [rpc_state_digest_kernel_param_1];
	ld.param.u64 	%rd3, [rpc_state_digest_kernel_param_2];
	ld.param.u64 	%rd4, [rpc_state_digest_kernel_param_3];
	ld.param.u32 	%r11, [rpc_state_digest_kernel_param_4];
	mov.u32 	%r1, %tid.x;
	mov.u32 	%r2, %ctaid.x;
	mov.u32 	%r61, %ntid.x;
	mad.lo.s32 	%r4, %r2, %r61, %r1;
	setp.ge.s32 	%p1, %r4, %r11;
	mov.b32 	%r60, 0;
	@%p1 bra 	$L__BB7_2;
	cvta.to.global.u64 	%rd5, %rd2;
	cvta.to.global.u64 	%rd6, %rd3;
	cvta.to.global.u64 	%rd7, %rd4;
	mul.wide.s32 	%rd8, %r4, 4;
	add.s64 	%rd9, %rd5, %rd8;
	ld.global.u32 	%r12, [%rd9];
	add.s64 	%rd10, %rd6, %rd8;
	ld.global.u32 	%r13, [%rd10];
	add.s64 	%rd11, %rd7, %rd8;
	ld.global.u32 	%r14, [%rd11];
	xor.b32  	%r15, %r13, %r12;
	xor.b32  	%r60, %r15, %r14;
$L__BB7_2:
	shl.b32 	%r16, %r1, 2;
	mov.u32 	%r17, _ZZ23rpc_state_digest_kernelE11shared_hash;
	add.s32 	%r7, %r17, %r16;
	st.shared.u32 	[%r7], %r60;
	bar.sync 	0;
	setp.lt.u32 	%p2, %r61, 2;
	@%p2 bra 	$L__BB7_6;
$L__BB7_3:
	shr.u32 	%r9, %r61, 1;
	setp.ge.u32 	%p3, %r1, %r9;
	@%p3 bra 	$L__BB7_5;
	shl.b32 	%r18, %r9, 2;
	add.s32 	%r19, %r7, %r18;
	ld.shared.u32 	%r20, [%r19];
	ld.shared.u32 	%r21, [%r7];
	xor.b32  	%r22, %r21, %r20;
	st.shared.u32 	[%r7], %r22;
$L__BB7_5:
	bar.sync 	0;
	setp.gt.u32 	%p4, %r61, 3;
	mov.u32 	%r61, %r9;
	@%p4 bra 	$L__BB7_3;
$L__BB7_6:
	setp.gt.u32 	%p5, %r1, 7;
	setp.ne.s32 	%p6, %r2, 0;
	or.pred  	%p7, %p5, %p6;
	@%p7 bra 	$L__BB7_8;
	ld.shared.u32 	%r23, [%r7];
	mov.u32 	%r25, _ZZ23rpc_state_digest_kernelE4hash;
	add.s32 	%r26, %r25, %r16;
	st.shared.u32 	[%r26], %r23;
$L__BB7_8:
	bar.sync 	0;
	or.b32  	%r27, %r1, %r2;
	setp.ne.s32 	%p8, %r27, 0;
	@%p8 bra 	$L__BB7_10;
	cvta.to.global.u64 	%rd12, %rd1;
	ld.shared.u32 	%r28, [_ZZ23rpc_state_digest_kernelE4hash];
	shr.u32 	%r29, %r28, 24;
	st.global.u8 	[%rd12], %r29;
	shr.u32 	%r30, %r28, 16;
	st.global.u8 	[%rd12+1], %r30;
	shr.u32 	%r31, %r28, 8;
	st.global.u8 	[%rd12+2], %r31;
	st.global.u8 	[%rd12+3], %r28;
	ld.shared.u32 	%r32, [_ZZ23rpc_state_digest_kernelE4hash+4];
	shr.u32 	%r33, %r32, 24;
	st.global.u8 	[%rd12+4], %r33;
	shr.u32 	%r34, %r32, 16;
	st.global.u8 	[%rd12+5], %r34;
	shr.u32 	%r35, %r32, 8;
	st.global.u8 	[%rd12+6], %r35;
	st.global.u8 	[%rd12+7], %r32;
	ld.shared.u32 	%r36, [_ZZ23rpc_state_digest_kernelE4hash+8];
	shr.u32 	%r37, %r36, 24;
	st.global.u8 	[%rd12+8], %r37;
	shr.u32 	%r38, %r36, 16;
	st.global.u8 	[%rd12+9], %r38;
	shr.u32 	%r39, %r36, 8;
	st.global.u8 	[%rd12+10], %r39;
	st.global.u8 	[%rd12+11], %r36;
	ld.shared.u32 	%r40, [_ZZ23rpc_state_digest_kernelE4hash+12];
	shr.u32 	%r41, %r40, 24;
	st.global.u8 	[%rd12+12], %r41;
	shr.u32 	%r42, %r40, 16;
	st.global.u8 	[%rd12+13], %r42;
	shr.u32 	%r43, %r40, 8;
	st.global.u8 	[%rd12+14], %r43;
	st.global.u8 	[%rd12+15], %r40;
	ld.shared.u32 	%r44, [_ZZ23rpc_state_digest_kernelE4hash+16];
	shr.u32 	%r45, %r44, 24;
	st.global.u8 	[%rd12+16], %r45;
	shr.u32 	%r46, %r44, 16;
	st.global.u8 	[%rd12+17], %r46;
	shr.u32 	%r47, %r44, 8;
	st.global.u8 	[%rd12+18], %r47;
	st.global.u8 	[%rd12+19], %r44;
	ld.shared.u32 	%r48, [_ZZ23rpc_state_digest_kernelE4hash+20];
	shr.u32 	%r49, %r48, 24;
	st.global.u8 	[%rd12+20], %r49;
	shr.u32 	%r50, %r48, 16;
	st.global.u8 	[%rd12+21], %r50;
	shr.u32 	%r51, %r48, 8;
	st.global.u8 	[%rd12+22], %r51;
	st.global.u8 	[%rd12+23], %r48;
	ld.shared.u32 	%r52, [_ZZ23rpc_state_digest_kernelE4hash+24];
	shr.u32 	%r53, %r52, 24;
	st.global.u8 	[%rd12+24], %r53;
	shr.u32 	%r54, %r52, 16;
	st.global.u8 	[%rd12+25], %r54;
	shr.u32 	%r55, %r52, 8;
	st.global.u8 	[%rd12+26], %r55;
	st.global.u8 	[%rd12+27], %r52;
	ld.shared.u32 	%r56, [_ZZ23rpc_state_digest_kernelE4hash+28];
	shr.u32 	%r57, %r56, 24;
	st.global.u8 	[%rd12+28], %r57;
	shr.u32 	%r58, %r56, 16;
	st.global.u8 	[%rd12+29], %r58;
	shr.u32 	%r59, %r56, 8;
	st.global.u8 	[%rd12+30], %r59;
	st.global.u8 	[%rd12+31], %r56;
$L__BB7_10:
	ret;

}
	// .globl	gas_accuracy_kernel
.visible .entry gas_accuracy_kernel(
	.param .u64 .ptr .align 1 gas_accuracy_kernel_param_0,
	.param .u64 .ptr .align 1 gas_accuracy_kernel_param_1,
	.param .u64 .ptr .align 1 gas_accuracy_kernel_param_2,
	.param .u64 .ptr .align 1 gas_accuracy_kernel_param_3,
	.param .f32 gas_accuracy_kernel_param_4,
	.param .f32 gas_accuracy_kernel_param_5,
	.param .f32 gas_accuracy_kernel_param_6,
	.param .f32 gas_accuracy_kernel_param_7,
	.param .f32 gas_accuracy_kernel_param_8,
	.param .f32 gas_accuracy_kernel_param_9,
	.param .u32 gas_accuracy_kernel_param_10
)
{
	.reg .pred 	%p<2>;
	.reg .b32 	%r<6>;
	.reg .b32 	%f<35>;
	.reg .b64 	%rd<14>;

	ld.param.u64 	%rd1, [gas_accuracy_kernel_param_0];
	ld.param.u64 	%rd2, [gas_accuracy_kernel_param_1];
	ld.param.u64 	%rd3, [gas_accuracy_kernel_param_2];
	ld.param.u64 	%rd4, [gas_accuracy_kernel_param_3];
	ld.param.f32 	%f1, [gas_accuracy_kernel_param_4];
	ld.param.f32 	%f2, [gas_accuracy_kernel_param_5];
	ld.param.f32 	%f3, [gas_accuracy_kernel_param_6];
	ld.param.f32 	%f4, [gas_accuracy_kernel_param_7];
	ld.param.f32 	%f5, [gas_accuracy_kernel_param_8];
	ld.param.f32 	%f6, [gas_accuracy_kernel_param_9];
	ld.param.u32 	%r2, [gas_accuracy_kernel_param_10];
	mov.u32 	%r3, %ctaid.x;
	mov.u32 	%r4, %ntid.x;
	mov.u32 	%r5, %tid.x;
	mad.lo.s32 	%r1, %r3, %r4, %r5;
	setp.ge.s32 	%p1, %r1, %r2;
	@%p1 bra 	$L__BB8_2;
	cvta.to.global.u64 	%rd5, %rd2;
	cvta.to.global.u64 	%rd6, %rd1;
	cvta.to.global.u64 	%rd7, %rd3;
	cvta.to.global.u64 	%rd8, %rd4;
	mul.wide.s32 	%rd9, %r1, 4;
	add.s64 	%rd10, %rd5, %rd9;
	ld.global.f32 	%f7, [%rd10];
	mul.f32 	%f8, %f5, %f6;
	add.s64 	%rd11, %rd6, %rd9;
	ld.global.f32 	%f9, [%rd11];
	fma.rn.f32 	%f10, %f8, %f9, %f7;
	add.s64 	%rd12, %rd7, %rd9;
	ld.global.f32 	%f11, [%rd12];
	mov.f32 	%f12, 0f3F800000;
	sub.f32 	%f13, %f12, %f2;
	mul.f32 	%f14, %f13, %f10;
	fma.rn.f32 	%f15, %f2, %f11, %f14;
	st.global.f32 	[%rd12], %f15;
	mul.f32 	%f16, %f10, %f10;
	add.s64 	%rd13, %rd8, %rd9;
	ld.global.f32 	%f17, [%rd13];
	sub.f32 	%f18, %f12, %f3;
	mul.f32 	%f19, %f18, %f16;
	fma.rn.f32 	%f20, %f3, %f17, %f19;
	st.global.f32 	[%rd13], %f20;
	sub.f32 	%f21, %f20, %f16;
	add.f32 	%f22, %f4, %f16;
	div.rn.f32 	%f23, %f21, %f22;
	add.f32 	%f24, %f23, 0f3F800000;
	max.f32 	%f25, %f24, 0f3F000000;
	min.f32 	%f26, %f25, 0f40000000;
	mul.f32 	%f27, %f1, %f6;
	sqrt.rn.f32 	%f28, %f20;
	add.f32 	%f29, %f4, %f28;
	neg.f32 	%f30, %f26;
	mul.f32 	%f31, %f27, %f30;
	ld.global.f32 	%f32, [%rd12];
	mul.f32 	%f33, %f32, %f31;
	div.rn.f32 	%f34, %f33, %f29;
	st.global.f32 	[%rd11], %f34;
$L__BB8_2:
	ret;

}
	// .globl	gas_throughput_kernel
.visible .entry gas_throughput_kernel(
	.param .u64 .ptr .align 1 gas_throughput_kernel_param_0,
	.param .u64 .ptr .align 1 gas_throughput_kernel_param_1,
	.param .u64 .ptr .align 1 gas_throughput_kernel_param_2,
	.param .u64 .ptr .align 1 gas_throughput_kernel_param_3,
	.param .u64 .ptr .align 1 gas_throughput_kernel_param_4,
	.param .f32 gas_throughput_kernel_param_5,
	.param .f32 gas_throughput_kernel_param_6,
	.param .f32 gas_throughput_kernel_param_7,
	.param .f32 gas_throughput_kernel_param_8,
	.param .f32 gas_throughput_kernel_param_9,
	.param .u32 gas_throughput_kernel_param_10
)
{
	.reg .pred 	%p<2>;
	.reg .b32 	%r<6>;
	.reg .b32 	%f<20>;
	.reg .b64 	%rd<14>;

	ld.param.u64 	%rd1, [gas_throughput_kernel_param_0];
	ld.param.u64 	%rd2, [gas_throughput_kernel_param_1];
	ld.param.u64 	%rd3, [gas_throughput_kernel_param_2];
	ld.param.u64 	%rd4, [gas_throughput_kernel_param_3];
	ld.param.f32 	%f1, [gas_throughput_kernel_param_5];
	ld.param.f32 	%f2, [gas_throughput_kernel_param_7];
	ld.param.f32 	%f3, [gas_throughput_kernel_param_8];
	ld.param.u32 	%r2, [gas_throughput_kernel_param_10];
	mov.u32 	%r3, %ctaid.x;
	mov.u32 	%r4, %ntid.x;
	mov.u32 	%r5, %tid.x;
	mad.lo.s32 	%r1, %r3, %r4, %r5;
	setp.ge.s32 	%p1, %r1, %r2;
	@%p1 bra 	$L__BB9_2;
	cvta.to.global.u64 	%rd5, %rd2;
	cvta.to.global.u64 	%rd6, %rd3;
	cvta.to.global.u64 	%rd7, %rd4;
	cvta.to.global.u64 	%rd8, %rd1;
	mul.wide.s32 	%rd9, %r1, 4;
	add.s64 	%rd10, %rd5, %rd9;
	ld.global.f32 	%f4, [%rd10];
	add.s64 	%rd11, %rd6, %rd9;
	ld.global.f32 	%f5, [%rd11];
	mul.f32 	%f6, %f5, 0f3F733333;
	fma.rn.f32 	%f7, %f4, 0f3D4CCCD0, %f6;
	st.global.f32 	[%rd11], %f7;
	add.s64 	%rd12, %rd7, %rd9;
	ld.global.f32 	%f8, [%rd12];
	mul.f32 	%f9, %f2, %f8;
	mov.f32 	%f10, 0f3F800000;
	sub.f32 	%f11, %f10, %f2;
	mul.f32 	%f12, %f11, %f4;
	fma.rn.f32 	%f13, %f4, %f12, %f9;
	st.global.f32 	[%rd12], %f13;
	sqrt.rn.f32 	%f14, %f13;
	add.f32 	%f15, %f3, %f14;
	neg.f32 	%f16, %f1;
	ld.global.f32 	%f17, [%rd11];
	mul.f32 	%f18, %f17, %f16;
	div.rn.f32 	%f19, %f18, %f15;
	add.s64 	%rd13, %rd8, %rd9;
	st.global.f32 	[%rd13], %f19;
$L__BB9_2:
	ret;

}
	// .globl	cone_balanced_kernel
.visible .entry cone_balanced_kernel(
	.param .u64 .ptr .align 1 cone_balanced_kernel_param_0,
	.param .u64 .ptr .align 1 cone_balanced_kernel_param_1,
	.param .u64 .ptr .align 1 cone_balanced_kernel_param_2,
	.param .u64 .ptr .align 1 cone_balanced_kernel_param_3,
	.param .u64 .ptr .align 1 cone_balanced_kernel_param_4,
	.param .u64 .ptr .align 1 cone_balanced_kernel_param_5,
	.param .f32 cone_balanced_kernel_param_6,
	.param .f32 cone_balanced_kernel_param_7,
	.param .f32 cone_balanced_kernel_param_8,
	.param .f32 cone_balanced_kernel_param_9,
	.param .f32 cone_balanced_kernel_param_10,
	.param .u32 cone_balanced_kernel_param_11,
	.param .u32 cone_balanced_kernel_param_12
)
{
	.reg .pred 	%p<3>;
	.reg .b32 	%r<12>;
	.reg .b32 	%f<28>;
	.reg .b64 	%rd<23>;

	ld.param.u64 	%rd1, [cone_balanced_kernel_param_0];
	ld.param.u64 	%rd2, [cone_balanced_kernel_param_1];
	ld.param.u64 	%rd3, [cone_balanced_kernel_param_2];
	ld.param.u64 	%rd4, [cone_balanced_kernel_param_3];
	ld.param.u64 	%rd5, [cone_balanced_kernel_param_4];
	ld.param.u64 	%rd6, [cone_balanced_kernel_param_5];
	ld.param.f32 	%f2, [cone_balanced_kernel_param_6];
	ld.param.f32 	%f3, [cone_balanced_kernel_param_7];
	ld.param.f32 	%f4, [cone_balanced_kernel_param_8];
	ld.param.f32 	%f5, [cone_balanced_kernel_param_9];
	ld.param.f32 	%f6, [cone_balanced_kernel_param_10];
	ld.param.u32 	%r5, [cone_balanced_kernel_param_11];
	ld.param.u32 	%r4, [cone_balanced_kernel_param_12];
	mov.u32 	%r6, %ctaid.x;
	mov.u32 	%r7, %ntid.x;
	mov.u32 	%r8, %tid.x;
	mad.lo.s32 	%r1, %r6, %r7, %r8;
	setp.ge.s32 	%p1, %r1, %r5;
	@%p1 bra 	$L__BB10_4;
	cvta.to.global.u64 	%rd7, %rd2;
	mul.wide.s32 	%rd8, %r1, 4;
	add.s64 	%rd9, %rd7, %rd8;
	ld.global.f32 	%f1, [%rd9];
	setp.eq.s64 	%p2, %rd6, 0;
	mov.b32 	%r11, 0;
	@%p2 bra 	$L__BB10_3;
	cvta.to.global.u64 	%rd10, %rd6;
	add.s64 	%rd12, %rd10, %rd8;
	ld.global.u32 	%r11, [%rd12];
$L__BB10_3:
	rem.s32 	%r10, %r11, %r4;
	cvta.to.global.u64 	%rd13, %rd5;
	mul.wide.s32 	%rd14, %r10, 4;
	add.s64 	%rd15, %rd13, %rd14;
	ld.global.f32 	%f7, [%rd15];
	mul.f32 	%f8, %f6, %f7;
	cvta.to.global.u64 	%rd16, %rd1;
	add.s64 	%rd18, %rd16, %rd8;
	ld.global.f32 	%f9, [%rd18];
	fma.rn.f32 	%f10, %f8, %f9, %f1;
	cvta.to.global.u64 	%rd19, %rd3;
	add.s64 	%rd20, %rd19, %rd8;
	ld.global.f32 	%f11, [%rd20];
	mov.f32 	%f12, 0f3F800000;
	sub.f32 	%f13, %f12, %f3;
	mul.f32 	%f14, %f13, %f10;
	fma.rn.f32 	%f15, %f3, %f11, %f14;
	st.global.f32 	[%rd20], %f15;
	cvta.to.global.u64 	%rd21, %rd4;
	add.s64 	%rd22, %rd21, %rd8;
	ld.global.f32 	%f16, [%rd22];
	sub.f32 	%f17, %f12, %f4;
	mul.f32 	%f18, %f17, %f10;
	mul.f32 	%f19, %f10, %f18;
	fma.rn.f32 	%f20, %f4, %f16, %f19;
	st.global.f32 	[%rd22], %f20;
	sqrt.rn.f32 	%f21, %f20;
	add.f32 	%f22, %f5, %f21;
	neg.f32 	%f23, %f7;
	mul.f32 	%f24, %f2, %f23;
	ld.global.f32 	%f25, [%rd20];
	mul.f32 	%f26, %f24, %f25;
	div.rn.f32 	%f27, %f26, %f22;
	st.global.f32 	[%rd18], %f27;
$L__BB10_4:
	ret;

}
	// .globl	vtl_audit_digest_kernel
.visible .entry vtl_audit_digest_kernel(
	.param .u64 .ptr .align 1 vtl_audit_digest_kernel_param_0,
	.param .u64 .ptr .align 1 vtl_audit_digest_kernel_param_1,
	.param .u64 .ptr .align 1 vtl_audit_digest_kernel_param_2,
	.param .u64 .ptr .align 1 vtl_audit_digest_kernel_param_3,
	.param .u32 vtl_audit_digest_kernel_param_4
)
{
	.reg .pred 	%p<7>;
	.reg .b32 	%r<75>;
	.reg .b64 	%rd<13>;
	// demoted variable
	.shared .align 4 .b8 _ZZ23vtl_audit_digest_kernelE10hash_state[32];
	// demoted variable
	.shared .align 4 .b8 _ZZ23vtl_audit_digest_kernelE10block_hash[1024];
	ld.param.u64 	%rd1, [vtl_audit_digest_kernel_param_0];
	ld.param.u64 	%rd2, [vtl_audit_digest_kernel_param_1];
	ld.param.u64 	%rd3, [vtl_audit_digest_kernel_param_2];
	ld.param.u64 	%rd4, [vtl_audit_digest_kernel_param_3];
	ld.param.u32 	%r10, [vtl_audit_digest_kernel_param_4];
	mov.u32 	%r1, %tid.x;
	mov.u32 	%r2, %ctaid.x;
	mov.u32 	%r74, %ntid.x;
	mad.lo.s32 	%r4, %r2, %r74, %r1;
	setp.ne.s32 	%p1, %r1, 0;
	@%p1 bra 	$L__BB11_2;
	mov.b32 	%r11, 1779033703;
	st.shared.u32 	[_ZZ23vtl_audit_digest_kernelE10hash_state], %r11;
	mov.b32 	%r12, -1150833019;
	st.shared.u32 	[_ZZ23vtl_audit_digest_kernelE10hash_state+4], %r12;
	mov.b32 	%r13, 1013904242;
	st.shared.u32 	[_ZZ23vtl_audit_digest_kernelE10hash_state+8], %r13;
	mov.b32 	%r14, -1521486534;
	st.shared.u32 	[_ZZ23vtl_audit_digest_kernelE10hash_state+12], %r14;
	mov.b32 	%r15, 1359893119;
	st.shared.u32 	[_ZZ23vtl_audit_digest_kernelE10hash_state+16], %r15;
	mov.b32 	%r16, -1694144372;
	st.shared.u32 	[_ZZ23vtl_audit_digest_kernelE10hash_state+20], %r16;
	mov.b32 	%r17, 528734635;
	st.shared.u32 	[_ZZ23vtl_audit_digest_kernelE10hash_state+24], %r17;
	mov.b32 	%r18, 1541459225;
	st.shared.u32 	[_ZZ23vtl_audit_digest_kernelE10hash_state+28], %r18;
$L__BB11_2:
	bar.sync 	0;
	setp.ge.s32 	%p2, %r4, %r10;
	mov.b32 	%r73, 0;
	@%p2 bra 	$L__BB11_4;
	cvta.to.global.u64 	%rd5, %rd2;
	mul.wide.s32 	%rd6, %r4, 4;
	add.s64 	%rd7, %rd5, %rd6;
	ld.global.u32 	%r20, [%rd7];
	cvta.to.global.u64 	%rd8, %rd3;
	add.s64 	%rd9, %rd8, %rd6;
	ld.global.u32 	%r21, [%rd9];
	cvta.to.global.u64 	%rd10, %rd4;
	add.s64 	%rd11, %rd10, %rd6;
	ld.global.u32 	%r22, [%rd11];
	xor.b32  	%r23, %r21, %r20;
	xor.b32  	%r73, %r23, %r22;
$L__BB11_4:
	shl.b32 	%r24, %r1, 2;
	mov.u32 	%r25, _ZZ23vtl_audit_digest_kernelE10block_hash;
	add.s32 	%r7, %r25, %r24;
	st.shared.u32 	[%r7], %r73;
	bar.sync 	0;
	setp.lt.u32 	%p3, %r74, 2;
	@%p3 bra 	$L__BB11_8;
$L__BB11_5:
	shr.u32 	%r9, %r74, 1;
	setp.ge.u32 	%p4, %r1, %r9;
	@%p4 bra 	$L__BB11_7;
	shl.b32 	%r26, %r9, 2;
	add.s32 	%r27, %r7, %r26;
	ld.shared.u32 	%r28, [%r27];
	ld.shared.u32 	%r29, [%r7];
	xor.b32  	%r30, %r29, %r28;
	st.shared.u32 	[%r7], %r30;
$L__BB11_7:
	bar.sync 	0;
	setp.gt.u32 	%p5, %r74, 3;
	mov.u32 	%r74, %r9;
	@%p5 bra 	$L__BB11_5;
$L__BB11_8:
	or.b32  	%r31, %r1, %r2;
	setp.ne.s32 	%p6, %r31, 0;
	@%p6 bra 	$L__BB11_10;
	cvta.to.global.u64 	%rd12, %rd1;
	ld.shared.u32 	%r32, [_ZZ23vtl_audit_digest_kernelE10block_hash];
	ld.shared.u32 	%r33, [_ZZ23vtl_audit_digest_kernelE10hash_state];
	xor.b32  	%r34, %r33, %r32;
	shr.u32 	%r35, %r34, 24;
	st.global.u8 	[%rd12], %r35;
	shr.u32 	%r36, %r34, 16;
	st.global.u8 	[%rd12+1], %r36;
	shr.u32 	%r37, %r34, 8;
	st.global.u8 	[%rd12+2], %r37;
	st.global.u8 	[%rd12+3], %r34;
	ld.shared.u32 	%r38, [_ZZ23vtl_audit_digest_kernelE10hash_state+4];
	xor.b32  	%r39, %r38, %r32;
	shr.u32 	%r40, %r39, 24;
	st.global.u8 	[%rd12+4], %r40;
	shr.u32 	%r41, %r39, 16;
	st.global.u8 	[%rd12+5], %r41;
	shr.u32 	%r42, %r39, 8;
	st.global.u8 	[%rd12+6], %r42;
	st.global.u8 	[%rd12+7], %r39;
	ld.shared.u32 	%r43, [_ZZ23vtl_audit_digest_kernelE10hash_state+8];
	xor.b32  	%r44, %r43, %r32;
	shr.u32 	%r45, %r44, 24;
	st.global.u8 	[%rd12+8], %r45;
	shr.u32 	%r46, %r44, 16;
	st.global.u8 	[%rd12+9], %r46;
	shr.u32 	%r47, %r44, 8;
	st.global.u8 	[%rd12+10], %r47;
	st.global.u8 	[%rd12+11], %r44;
	ld.shared.u32 	%r48, [_ZZ23vtl_audit_digest_kernelE10hash_state+12];
	xor.b32  	%r49, %r48, %r32;
	shr.u32 	%r50, %r49, 24;
	st.global.u8 	[%rd12+12], %r50;
	shr.u32 	%r51, %r49, 16;
	st.global.u8 	[%rd12+13], %r51;
	shr.u32 	%r52, %r49, 8;
	st.global.u8 	[%rd12+14], %r52;
	st.global.u8 	[%rd12+15], %r49;
	ld.shared.u32 	%r53, [_ZZ23vtl_audit_digest_kernelE10hash_state+16];
	xor.b32  	%r54, %r53, %r32;
	shr.u32 	%r55, %r54, 24;
	st.global.u8 	[%rd12+16], %r55;
	shr.u32 	%r56, %r54, 16;
	st.global.u8 	[%rd12+17], %r56;
	shr.u32 	%r57, %r54, 8;
	st.global.u8 	[%rd12+18], %r57;
	st.global.u8 	[%rd12+19], %r54;
	ld.shared.u32 	%r58, [_ZZ23vtl_audit_digest_kernelE10hash_state+20];
	xor.b32  	%r59, %r58, %r32;
	shr.u32 	%r60, %r59, 24;
	st.global.u8 	[%rd12+20], %r60;
	shr.u32 	%r61, %r59, 16;
	st.global.u8 	[%rd12+21], %r61;
	shr.u32 	%r62, %r59, 8;
	st.global.u8 	[%rd12+22], %r62;
	st.global.u8 	[%rd12+23], %r59;
	ld.shared.u32 	%r63, [_ZZ23vtl_audit_digest_kernelE10hash_state+24];
	xor.b32  	%r64, %r63, %r32;
	shr.u32 	%r65, %r64, 24;
	st.global.u8 	[%rd12+24], %r65;
	shr.u32 	%r66, %r64, 16;
	st.global.u8 	[%rd12+25], %r66;
	shr.u32 	%r67, %r64, 8;
	st.global.u8 	[%rd12+26], %r67;
	st.global.u8 	[%rd12+27], %r64;
	ld.shared.u32 	%r68, [_ZZ23vtl_audit_digest_kernelE10hash_state+28];
	xor.b32  	%r69, %r68, %r32;
	shr.u32 	%r70, %r69, 24;
	st.global.u8 	[%rd12+28], %r70;
	shr.u32 	%r71, %r69, 16;
	st.global.u8 	[%rd12+29], %r71;
	shr.u32 	%r72, %r69, 8;
	st.global.u8 	[%rd12+30], %r72;
	st.global.u8 	[%rd12+31], %r69;
$L__BB11_10:
	ret;

}
	// .globl	cone_metrics_kernel
.visible .entry cone_metrics_kernel(
	.param .u64 .ptr .align 1 cone_metrics_kernel_param_0,
	.param .u64 .ptr .align 1 cone_metrics_kernel_param_1,
	.param .u64 .ptr .align 1 cone_metrics_kernel_param_2,
	.param .u64 .ptr .align 1 cone_metrics_kernel_param_3,
	.param .u32 cone_metrics_kernel_param_4
)
{
	.reg .pred 	%p<7>;
	.reg .b32 	%r<23>;
	.reg .b32 	%f<28>;
	.reg .b64 	%rd<15>;

	ld.param.u64 	%rd1, [cone_metrics_kernel_param_0];
	ld.param.u64 	%rd2, [cone_metrics_kernel_param_1];
	ld.param.u64 	%rd3, [cone_metrics_kernel_param_2];
	ld.param.u64 	%rd4, [cone_metrics_kernel_param_3];
	ld.param.u32 	%r11, [cone_metrics_kernel_param_4];
	mov.u32 	%r1, %tid.x;
	mov.u32 	%r2, %ctaid.x;
	mov.u32 	%r22, %ntid.x;
	mad.lo.s32 	%r4, %r2, %r22, %r1;
	setp.ge.s32 	%p1, %r4, %r11;
	mov.f32 	%f25, 0f00000000;
	mov.f32 	%f26, %f25;
	mov.f32 	%f27, %f25;
	@%p1 bra 	$L__BB12_2;
	cvta.to.global.u64 	%rd5, %rd1;
	mul.wide.s32 	%rd6, %r4, 4;
	add.s64 	%rd7, %rd5, %rd6;
	ld.global.f32 	%f25, [%rd7];
	abs.f32 	%f26, %f25;
	setp.eq.f32 	%p2, %f25, 0f00000000;
	selp.f32 	%f27, 0f3F800000, 0f00000000, %p2;
$L__BB12_2:
	mul.f32 	%f8, %f25, %f25;
	shl.b32 	%r12, %r1, 2;
	mov.u32 	%r13, shared_metrics;
	add.s32 	%r5, %r13, %r12;
	st.shared.f32 	[%r5], %f8;
	shl.b32 	%r6, %r22, 2;
	add.s32 	%r7, %r5, %r6;
	st.shared.f32 	[%r7], %f26;
	add.s32 	%r8, %r7, %r6;
	st.shared.f32 	[%r8], %f27;
	bar.sync 	0;
	setp.lt.u32 	%p3, %r22, 2;
	@%p3 bra 	$L__BB12_6;
$L__BB12_3:
	shr.u32 	%r10, %r22, 1;
	setp.ge.u32 	%p4, %r1, %r10;
	@%p4 bra 	$L__BB12_5;
	shl.b32 	%r14, %r10, 2;
	add.s32 	%r15, %r5, %r14;
	ld.shared.f32 	%f9, [%r15];
	ld.shared.f32 	%f10, [%r5];
	add.f32 	%f11, %f9, %f10;
	st.shared.f32 	[%r5], %f11;
	add.s32 	%r16, %r15, %r6;
	ld.shared.f32 	%f12, [%r16];
	ld.shared.f32 	%f13, [%r7];
	add.f32 	%f14, %f12, %f13;
	st.shared.f32 	[%r7], %f14;
	add.s32 	%r17, %r16, %r6;
	ld.shared.f32 	%f15, [%r17];
	ld.shared.f32 	%f16, [%r8];
	add.f32 	%f17, %f15, %f16;
	st.shared.f32 	[%r8], %f17;
$L__BB12_5:
	bar.sync 	0;
	setp.gt.u32 	%p5, %r22, 3;
	mov.u32 	%r22, %r10;
	@%p5 bra 	$L__BB12_3;
$L__BB12_6:
	setp.ne.s32 	%p6, %r1, 0;
	@%p6 bra 	$L__BB12_8;
	ld.shared.f32 	%f18, [shared_metrics];
	add.s32 	%r20, %r13, %r6;
	ld.shared.f32 	%f19, [%r20];
	add.s32 	%r21, %r20, %r6;
	ld.shared.f32 	%f20, [%r21];
	sqrt.rn.f32 	%f21, %f18;
	cvta.to.global.u64 	%rd8, %rd2;
	mul.wide.u32 	%rd9, %r2, 4;
	add.s64 	%rd10, %rd8, %rd9;
	st.global.f32 	[%rd10], %f21;
	cvt.rn.f32.s32 	%f22, %r11;
	div.rn.f32 	%f23, %f19, %f22;
	cvta.to.global.u64 	%rd11, %rd3;
	add.s64 	%rd12, %rd11, %rd9;
	st.global.f32 	[%rd12], %f23;
	div.rn.f32 	%f24, %f20, %f22;
	cvta.to.global.u64 	%rd13, %rd4;
	add.s64 	%rd14, %rd13, %rd9;
	st.global.f32 	[%rd14], %f24;
$L__BB12_8:
	ret;

}
	// .globl	gas_fx_per_layer_kernel
.visible .entry gas_fx_per_layer_kernel(
	.param .u64 .ptr .align 1 gas_fx_per_layer_kernel_param_0,
	.param .u64 .ptr .align 1 gas_fx_per_layer_kernel_param_1,
	.param .u64 .ptr .align 1 gas_fx_per_layer_kernel_param_2,
	.param .u64 .ptr .align 1 gas_fx_per_layer_kernel_param_3,
	.param .u32 gas_fx_per_layer_kernel_param_4,
	.param .f32 gas_fx_per_layer_kernel_param_5,
	.param .f32 gas_fx_per_layer_kernel_param_6,
	.param .f32 gas_fx_per_layer_kernel_param_7,
	.param .f32 gas_fx_per_layer_kernel_param_8,
	.param .f32 gas_fx_per_layer_kernel_param_9
)
.maxntid 256
.minnctapersm 4
{
	.reg .pred 	%p<6>;
	.reg .b16 	%rs<9>;
	.reg .b32 	%r<14>;
	.reg .b32 	%f<67>;
	.reg .b64 	%rd<29>;

	ld.param.u64 	%rd19, [gas_fx_per_layer_kernel_param_0];
	ld.param.u64 	%rd20, [gas_fx_per_layer_kernel_param_1];
	ld.param.u64 	%rd21, [gas_fx_per_layer_kernel_param_2];
	ld.param.u64 	%rd22, [gas_fx_per_layer_kernel_param_3];
	ld.param.u32 	%r8, [gas_fx_per_layer_kernel_param_4];
	ld.param.f32 	%f5, [gas_fx_per_layer_kernel_param_5];
	ld.param.f32 	%f6, [gas_fx_per_layer_kernel_param_6];
	ld.param.f32 	%f7, [gas_fx_per_layer_kernel_param_7];
	ld.param.f32 	%f8, [gas_fx_per_layer_kernel_param_8];
	ld.param.f32 	%f9, [gas_fx_per_layer_kernel_param_9];
	mov.u32 	%r9, %ctaid.x;
	mov.u32 	%r10, %ntid.x;
	mov.u32 	%r11, %tid.x;
	mad.lo.s32 	%r13, %r9, %r10, %r11;
	mov.u32 	%r12, %nctaid.x;
	mul.lo.s32 	%r2, %r10, %r12;
	mov.f32 	%f10, 0f3F800000;
	sub.f32 	%f1, %f10, %f6;
	sub.f32 	%f2, %f10, %f7;
	setp.ge.s32 	%p1, %r13, %r8;
	@%p1 bra 	$L__BB13_6;
	neg.f32 	%f3, %f5;
	mul.f32 	%f4, %f5, %f9;
	mul.wide.s32 	%rd1, %r2, 4;
	cvta.to.global.u64 	%rd2, %rd20;
	cvta.to.global.u64 	%rd3, %rd21;
	cvta.to.global.u64 	%rd4, %rd22;
	cvta.to.global.u64 	%rd5, %rd19;
$L__BB13_2:
	.pragma "nounroll";
	mul.wide.s32 	%rd23, %r13, 4;
	add.s64 	%rd6, %rd2, %rd23;
	ld.global.f32 	%f13, [%rd6];
	add.s64 	%rd7, %rd3, %rd23;
	ld.global.f32 	%f14, [%rd7];
	mul.f32 	%f15, %f6, %f14;
	fma.rn.f32 	%f16, %f1, %f13, %f15;
	mul.wide.s32 	%rd24, %r13, 2;
	add.s64 	%rd8, %rd4, %rd24;
	ld.global.u16 	%rs1, [%rd8];
	// begin inline asm
	{  cvt.f32.f16 %f11, %rs1;}

	// end inline asm
	mul.f32 	%f17, %f7, %f11;
	mul.f32 	%f18, %f2, %f13;
	fma.rn.f32 	%f12, %f13, %f18, %f17;
	// begin inline asm
	{  cvt.rn.f16.f32 %rs2, %f12;}

	// end inline asm
	st.global.u16 	[%rd8], %rs2;
	add.f32 	%f19, %f8, %f12;
	rsqrt.approx.f32 	%f20, %f19;
	mul.f32 	%f21, %f16, %f3;
	mul.f32 	%f22, %f21, %f20;
	mul.f32 	%f23, %f4, %f13;
	sub.f32 	%f24, %f22, %f23;
	st.global.f32 	[%rd7], %f16;
	add.s64 	%rd9, %rd5, %rd23;
	st.global.f32 	[%rd9], %f24;
	add.s32 	%r4, %r13, %r2;
	setp.ge.s32 	%p2, %r4, %r8;
	@%p2 bra 	$L__BB13_6;
	add.s64 	%rd10, %rd6, %rd1;
	ld.global.f32 	%f27, [%rd10];
	add.s64 	%rd11, %rd7, %rd1;
	ld.global.f32 	%f28, [%rd11];
	mul.f32 	%f29, %f6, %f28;
	fma.rn.f32 	%f30, %f1, %f27, %f29;
	mul.wide.s32 	%rd12, %r2, 2;
	add.s64 	%rd13, %rd8, %rd12;
	ld.global.u16 	%rs3, [%rd13];
	// begin inline asm
	{  cvt.f32.f16 %f25, %rs3;}

	// end inline asm
	mul.f32 	%f31, %f7, %f25;
	mul.f32 	%f32, %f2, %f27;
	fma.rn.f32 	%f26, %f27, %f32, %f31;
	// begin inline asm
	{  cvt.rn.f16.f32 %rs4, %f26;}

	// end inline asm
	st.global.u16 	[%rd13], %rs4;
	add.f32 	%f33, %f8, %f26;
	rsqrt.approx.f32 	%f34, %f33;
	mul.f32 	%f35, %f30, %f3;
	mul.f32 	%f36, %f35, %f34;
	mul.f32 	%f37, %f4, %f27;
	sub.f32 	%f38, %f36, %f37;
	st.global.f32 	[%rd11], %f30;
	add.s64 	%rd14, %rd9, %rd1;
	st.global.f32 	[%rd14], %f38;
	add.s32 	%r5, %r4, %r2;
	setp.ge.s32 	%p3, %r5, %r8;
	@%p3 bra 	$L__BB13_6;
	add.s64 	%rd15, %rd10, %rd1;
	ld.global.f32 	%f41, [%rd15];
	add.s64 	%rd16, %rd11, %rd1;
	ld.global.f32 	%f42, [%rd16];
	mul.f32 	%f43, %f6, %f42;
	fma.rn.f32 	%f44, %f1, %f41, %f43;
	add.s64 	%rd17, %rd13, %rd12;
	ld.global.u16 	%rs5, [%rd17];
	// begin inline asm
	{  cvt.f32.f16 %f39, %rs5;}

	// end inline asm
	mul.f32 	%f45, %f7, %f39;
	mul.f32 	%f46, %f2, %f41;
	fma.rn.f32 	%f40, %f41, %f46, %f45;
	// begin inline asm
	{  cvt.rn.f16.f32 %rs6, %f40;}

	// end inline asm
	st.global.u16 	[%rd17], %rs6;
	add.f32 	%f47, %f8, %f40;
	rsqrt.approx.f32 	%f48, %f47;
	mul.f32 	%f49, %f44, %f3;
	mul.f32 	%f50, %f49, %f48;
	mul.f32 	%f51, %f4, %f41;
	sub.f32 	%f52, %f50, %f51;
	st.global.f32 	[%rd16], %f44;
	add.s64 	%rd18, %rd14, %rd1;
	st.global.f32 	[%rd18], %f52;
	add.s32 	%r6, %r5, %r2;
	setp.ge.s32 	%p4, %r6, %r8;
	@%p4 bra 	$L__BB13_6;
	add.s64 	%rd25, %rd15, %rd1;
	ld.global.f32 	%f55, [%rd25];
	add.s64 	%rd26, %rd16, %rd1;
	ld.global.f32 	%f56, [%rd26];
	mul.f32 	%f57, %f6, %f56;
	fma.rn.f32 	%f58, %f1, %f55, %f57;
	add.s64 	%rd27, %rd17, %rd12;
	ld.global.u16 	%rs7, [%rd27];
	// begin inline asm
	{  cvt.f32.f16 %f53, %rs7;}

	// end inline asm
	mul.f32 	%f59, %f7, %f53;
	mul.f32 	%f60, %f2, %f55;
	fma.rn.f32 	%f54, %f55, %f60, %f59;
	// begin inline asm
	{  cvt.rn.f16.f32 %rs8, %f54;}

	// end inline asm
	st.global.u16 	[%rd27], %rs8;
	add.f32 	%f61, %f8, %f54;
	rsqrt.approx.f32 	%f62, %f61;
	mul.f32 	%f63, %f58, %f3;
	mul.f32 	%f64, %f63, %f62;
	mul.f32 	%f65, %f4, %f55;
	sub.f32 	%f66, %f64, %f65;
	st.global.f32 	[%rd26], %f58;
	add.s64 	%rd28, %rd18, %rd1;
	st.global.f32 	[%rd28], %f66;
	add.s32 	%r13, %r6, %r2;
	setp.lt.s32 	%p5, %r13, %r8;
	@%p5 bra 	$L__BB13_2;
$L__BB13_6:
	ret;

}
	// .globl	gas_fx_mega_fused_kernel
.visible .entry gas_fx_mega_fused_kernel(
	.param .u64 .ptr .align 1 gas_fx_mega_fused_kernel_param_0,
	.param .u64 .ptr .align 1 gas_fx_mega_fused_kernel_param_1,
	.param .u64 .ptr .align 1 gas_fx_mega_fused_kernel_param_2,
	.param .u64 .ptr .align 1 gas_fx_mega_fused_kernel_param_3,
	.param .u64 .ptr .align 1 gas_fx_mega_fused_kernel_param_4,
	.param .u64 .ptr .align 1 gas_fx_mega_fused_kernel_param_5,
	.param .u32 gas_fx_mega_fused_kernel_param_6,
	.param .f32 gas_fx_mega_fused_kernel_param_7,
	.param .f32 gas_fx_mega_fused_kernel_param_8,
	.param .f32 gas_fx_mega_fused_kernel_param_9,
	.param .f32 gas_fx_mega_fused_kernel_param_10
)
.maxntid 256
.minnctapersm 4
{
	.reg .pred 	%p<8>;
	.reg .b16 	%rs<9>;
	.reg .b32 	%r<19>;
	.reg .b32 	%f<67>;
	.reg .b64 	%rd<47>;

	ld.param.u64 	%rd26, [gas_fx_mega_fused_kernel_param_0];
	ld.param.u64 	%rd27, [gas_fx_mega_fused_kernel_param_1];
	ld.param.u64 	%rd28, [gas_fx_mega_fused_kernel_param_2];
	ld.param.u64 	%rd29, [gas_fx_mega_fused_kernel_param_3];
	ld.param.u64 	%rd30, [gas_fx_mega_fused_kernel_param_4];
	ld.param.u64 	%rd31, [gas_fx_mega_fused_kernel_param_5];
	ld.param.u32 	%r11, [gas_fx_mega_fused_kernel_param_6];
	ld.param.f32 	%f5, [gas_fx_mega_fused_kernel_param_7];
	ld.param.f32 	%f6, [gas_fx_mega_fused_kernel_param_8];
	ld.param.f32 	%f7, [gas_fx_mega_fused_kernel_param_9];
	ld.param.f32 	%f8, [gas_fx_mega_fused_kernel_param_10];
	mov.u32 	%r12, %ctaid.x;
	mov.u32 	%r13, %ntid.x;
	mov.u32 	%r14, %tid.x;
	mad.lo.s32 	%r1, %r12, %r13, %r14;
	mov.u32 	%r15, %nctaid.x;
	mul.lo.s32 	%r2, %r13, %r15;
	mov.f32 	%f9, 0f3F800000;
	sub.f32 	%f1, %f9, %f5;
	sub.f32 	%f2, %f9, %f6;
	setp.lt.s32 	%p1, %r11, 1;
	@%p1 bra 	$L__BB14_9;
	cvta.to.global.u64 	%rd1, %rd30;
	cvta.to.global.u64 	%rd2, %rd31;
	cvta.to.global.u64 	%rd3, %rd26;
	cvta.to.global.u64 	%rd4, %rd27;
	cvta.to.global.u64 	%rd5, %rd28;
	cvta.to.global.u64 	%rd6, %rd29;
	mov.b32 	%r17, 0;
$L__BB14_2:
	cvt.u64.u32 	%rd7, %r17;
	mul.wide.u32 	%rd32, %r17, 4;
	add.s64 	%rd33, %rd1, %rd32;
	ld.global.u32 	%r4, [%rd33];
	setp.ge.s32 	%p2, %r1, %r4;
	@%p2 bra 	$L__BB14_8;
	shl.b64 	%rd34, %rd7, 3;
	add.s64 	%rd35, %rd3, %rd34;
	ld.global.u64 	%rd8, [%rd35];
	add.s64 	%rd36, %rd4, %rd34;
	ld.global.u64 	%rd9, [%rd36];
	add.s64 	%rd37, %rd5, %rd34;
	ld.global.u64 	%rd10, [%rd37];
	add.s64 	%rd38, %rd6, %rd34;
	ld.global.u64 	%rd11, [%rd38];
	shl.b64 	%rd39, %rd7, 2;
	add.s64 	%rd40, %rd2, %rd39;
	ld.global.f32 	%f10, [%rd40];
	neg.f32 	%f3, %f10;
	mul.f32 	%f4, %f8, %f10;
	mul.wide.s32 	%rd12, %r2, 4;
	mov.u32 	%r18, %r1;
$L__BB14_4:
	.pragma "nounroll";
	mul.wide.s32 	%rd41, %r18, 4;
	add.s64 	%rd13, %rd9, %rd41;
	ld.f32 	%f13, [%rd13];
	add.s64 	%rd14, %rd10, %rd41;
	ld.f32 	%f14, [%rd14];
	mul.f32 	%f15, %f5, %f14;
	fma.rn.f32 	%f16, %f1, %f13, %f15;
	mul.wide.s32 	%rd42, %r18, 2;
	add.s64 	%rd15, %rd11, %rd42;
	ld.u16 	%rs1, [%rd15];
	// begin inline asm
	{  cvt.f32.f16 %f11, %rs1;}

	// end inline asm
	mul.f32 	%f17, %f6, %f11;
	mul.f32 	%f18, %f2, %f13;
	fma.rn.f32 	%f12, %f13, %f18, %f17;
	// begin inline asm
	{  cvt.rn.f16.f32 %rs2, %f12;}

	// end inline asm
	st.u16 	[%rd15], %rs2;
	add.f32 	%f19, %f7, %f12;
	rsqrt.approx.f32 	%f20, %f19;
	mul.f32 	%f21, %f16, %f3;
	mul.f32 	%f22, %f21, %f20;
	mul.f32 	%f23, %f4, %f13;
	sub.f32 	%f24, %f22, %f23;
	st.f32 	[%rd14], %f16;
	add.s64 	%rd16, %rd8, %rd41;
	st.f32 	[%rd16], %f24;
	add.s32 	%r6, %r18, %r2;
	setp.ge.s32 	%p3, %r6, %r4;
	@%p3 bra 	$L__BB14_8;
	add.s64 	%rd17, %rd13, %rd12;
	ld.f32 	%f27, [%rd17];
	add.s64 	%rd18, %rd14, %rd12;
	ld.f32 	%f28, [%rd18];
	mul.f32 	%f29, %f5, %f28;
	fma.rn.f32 	%f30, %f1, %f27, %f29;
	mul.wide.s32 	%rd19, %r2, 2;
	add.s64 	%rd20, %rd15, %rd19;
	ld.u16 	%rs3, [%rd20];
	// begin inline asm
	{  cvt.f32.f16 %f25, %rs3;}

	// end inline asm
	mul.f32 	%f31, %f6, %f25;
	mul.f32 	%f32, %f2, %f27;
	fma.rn.f32 	%f26, %f27, %f32, %f31;
	// begin inline asm
	{  cvt.rn.f16.f32 %rs4, %f26;}

	// end inline asm
	st.u16 	[%rd20], %rs4;
	add.f32 	%f33, %f7, %f26;
	rsqrt.approx.f32 	%f34, %f33;
	mul.f32 	%f35, %f30, %f3;
	mul.f32 	%f36, %f35, %f34;
	mul.f32 	%f37, %f4, %f27;
	sub.f32 	%f38, %f36, %f37;
	st.f32 	[%rd18], %f30;
	add.s64 	%rd21, %rd16, %rd12;
	st.f32 	[%rd21], %f38;
	add.s32 	%r7, %r6, %r2;
	setp.ge.s32 	%p4, %r7, %r4;
	@%p4 bra 	$L__BB14_8;
	add.s64 	%rd22, %rd17, %rd12;
	ld.f32 	%f41, [%rd22];
	add.s64 	%rd23, %rd18, %rd12;
	ld.f32 	%f42, [%rd23];
	mul.f32 	%f43, %f5, %f42;
	fma.rn.f32 	%f44, %f1, %f41, %f43;
	add.s64 	%rd24, %rd20, %rd19;
	ld.u16 	%rs5, [%rd24];
	// begin inline asm
	{  cvt.f32.f16 %f39, %rs5;}

	// end inline asm
	mul.f32 	%f45, %f6, %f39;
	mul.f32 	%f46, %f2, %f41;
	fma.rn.f32 	%f40, %f41, %f46, %f45;
	// begin inline asm
	{  cvt.rn.f16.f32 %rs6, %f40;}

	// end inline asm
	st.u16 	[%rd24], %rs6;
	add.f32 	%f47, %f7, %f40;
	rsqrt.approx.f32 	%f48, %f47;
	mul.f32 	%f49, %f44, %f3;
	mul.f32 	%f50, %f49, %f48;
	mul.f32 	%f51, %f4, %f41;
	sub.f32 	%f52, %f50, %f51;
	st.f32 	[%rd23], %f44;
	add.s64 	%rd25, %rd21, %rd12;
	st.f32 	[%rd25], %f52;
	add.s32 	%r8, %r7, %r2;
	setp.ge.s32 	%p5, %r8, %r4;
	@%p5 bra 	$L__BB14_8;
	add.s64 	%rd43, %rd22, %rd12;
	ld.f32 	%f55, [%rd43];
	add.s64 	%rd44, %rd23, %rd12;
	ld.f32 	%f56, [%rd44];
	mul.f32 	%f57, %f5, %f56;
	fma.rn.f32 	%f58, %f1, %f55, %f57;
	add.s64 	%rd45, %rd24, %rd19;
	ld.u16 	%rs7, [%rd45];
	// begin inline asm
	{  cvt.f32.f16 %f53, %rs7;}

	// end inline asm
	mul.f32 	%f59, %f6, %f53;
	mul.f32 	%f60, %f2, %f55;
	fma.rn.f32 	%f54, %f55, %f60, %f59;
	// begin inline asm
	{  cvt.rn.f16.f32 %rs8, %f54;}

	// end inline asm
	st.u16 	[%rd45], %rs8;
	add.f32 	%f61, %f7, %f54;
	rsqrt.approx.f32 	%f62, %f61;
	mul.f32 	%f63, %f58, %f3;
	mul.f32 	%f64, %f63, %f62;
	mul.f32 	%f65, %f4, %f55;
	sub.f32 	%f66, %f64, %f65;
	st.f32 	[%rd44], %f58;
	add.s64 	%rd46, %rd25, %rd12;
	st.f32 	[%rd46], %f66;
	add.s32 	%r18, %r8, %r2;
	setp.lt.s32 	%p6, %r18, %r4;
	@%p6 bra 	$L__BB14_4;
$L__BB14_8:
	add.s32 	%r17, %r17, 1;
	setp.ne.s32 	%p7, %r17, %r11;
	@%p7 bra 	$L__BB14_2;
$L__BB14_9:
	ret;

}
	// .globl	gas_fx_compute_only_kernel
.visible .entry gas_fx_compute_only_kernel(
	.param .u64 .ptr .align 1 gas_fx_compute_only_kernel_param_0,
	.param .u64 .ptr .align 1 gas_fx_compute_only_kernel_param_1,
	.param .u64 .ptr .align 1 gas_fx_compute_only_kernel_param_2,
	.param .u64 .ptr .align 1 gas_fx_compute_only_kernel_param_3,
	.param .f32 gas_fx_compute_only_kernel_param_4,
	.param .f32 gas_fx_compute_only_kernel_param_5,
	.param .f32 gas_fx_compute_only_kernel_param_6,
	.param .f32 gas_fx_compute_only_kernel_param_7,
	.param .f32 gas_fx_compute_only_kernel_param_8,
	.param .u32 gas_fx_compute_only_kernel_param_9
)
.maxntid 256
.minnctapersm 4
{
	.reg .pred 	%p<4>;
	.reg .b32 	%r<12>;
	.reg .b32 	%f<33>;
	.reg .b64 	%rd<19>;

	ld.param.u64 	%rd5, [gas_fx_compute_only_kernel_param_0];
	ld.param.u64 	%rd6, [gas_fx_compute_only_kernel_param_1];
	ld.param.u64 	%rd7, [gas_fx_compute_only_kernel_param_2];
	ld.param.u64 	%rd8, [gas_fx_compute_only_kernel_param_3];
	ld.param.f32 	%f4, [gas_fx_compute_only_kernel_param_4];
	ld.param.f32 	%f5, [gas_fx_compute_only_kernel_param_5];
	ld.param.f32 	%f6, [gas_fx_compute_only_kernel_param_6];
	ld.param.f32 	%f7, [gas_fx_compute_only_kernel_param_7];
	ld.param.u32 	%r6, [gas_fx_compute_only_kernel_param_9];
	cvta.to.global.u64 	%rd1, %rd5;
	cvta.to.global.u64 	%rd2, %rd8;
	cvta.to.global.u64 	%rd3, %rd7;
	cvta.to.global.u64 	%rd4, %rd6;
	mov.u32 	%r7, %ctaid.x;
	mov.u32 	%r8, %ntid.x;
	mov.u32 	%r9, %tid.x;
	mad.lo.s32 	%r11, %r7, %r8, %r9;
	mov.u32 	%r10, %nctaid.x;
	mul.lo.s32 	%r2, %r8, %r10;
	setp.ge.u32 	%p1, %r11, %r6;
	@%p1 bra 	$L__BB15_4;
	mov.f32 	%f8, 0f3F800000;
	sub.f32 	%f1, %f8, %f5;
	sub.f32 	%f2, %f8, %f6;
	neg.f32 	%f3, %f4;
$L__BB15_2:
	.pragma "nounroll";
	mul.wide.u32 	%rd9, %r11, 4;
	add.s64 	%rd10, %rd4, %rd9;
	ld.global.f32 	%f9, [%rd10];
	add.s64 	%rd11, %rd3, %rd9;
	ld.global.f32 	%f10, [%rd11];
	mul.f32 	%f11, %f5, %f10;
	fma.rn.f32 	%f12, %f1, %f9, %f11;
	add.s64 	%rd12, %rd2, %rd9;
	ld.global.f32 	%f13, [%rd12];
	mul.f32 	%f14, %f6, %f13;
	mul.f32 	%f15, %f2, %f9;
	fma.rn.f32 	%f16, %f9, %f15, %f14;
	add.f32 	%f17, %f7, %f16;
	rsqrt.approx.f32 	%f18, %f17;
	st.global.f32 	[%rd11], %f12;
	st.global.f32 	[%rd12], %f16;
	mul.f32 	%f19, %f12, %f3;
	mul.f32 	%f20, %f18, %f19;
	add.s64 	%rd13, %rd1, %rd9;
	st.global.f32 	[%rd13], %f20;
	add.s32 	%r4, %r11, %r2;
	setp.ge.u32 	%p2, %r4, %r6;
	@%p2 bra 	$L__BB15_4;
	mul.wide.u32 	%rd14, %r4, 4;
	add.s64 	%rd15, %rd4, %rd14;
	ld.global.f32 	%f21, [%rd15];
	add.s64 	%rd16, %rd3, %rd14;
	ld.global.f32 	%f22, [%rd16];
	mul.f32 	%f23, %f5, %f22;
	fma.rn.f32 	%f24, %f1, %f21, %f23;
	add.s64 	%rd17, %rd2, %rd14;
	ld.global.f32 	%f25, [%rd17];
	mul.f32 	%f26, %f6, %f25;
	mul.f32 	%f27, %f2, %f21;
	fma.rn.f32 	%f28, %f21, %f27, %f26;
	add.f32 	%f29, %f7, %f28;
	rsqrt.approx.f32 	%f30, %f29;
	st.global.f32 	[%rd16], %f24;
	st.global.f32 	[%rd17], %f28;
	mul.f32 	%f31, %f24, %f3;
	mul.f32 	%f32, %f30, %f31;
	add.s64 	%rd18, %rd1, %rd14;
	st.global.f32 	[%rd18], %f32;
	add.s32 	%r11, %r4, %r2;
	setp.lt.u32 	%p3, %r11, %r6;
	@%p3 bra 	$L__BB15_2;
$L__BB15_4:
	ret;

}
	// .globl	gas_fx_audit_metadata_kernel
.visible .entry gas_fx_audit_metadata_kernel(
	.param .u64 .ptr .align 1 gas_fx_audit_metadata_kernel_param_0,
	.param .u64 .ptr .align 1 gas_fx_audit_metadata_kernel_param_1,
	.param .u64 .ptr .align 1 gas_fx_audit_metadata_kernel_param_2,
	.param .u64 .ptr .align 1 gas_fx_audit_metadata_kernel_param_3,
	.param .u32 gas_fx_audit_metadata_kernel_param_4
)
{
	.reg .pred 	%p<6>;
	.reg .b32 	%r<59>;
	.reg .b64 	%rd<13>;
	// demoted variable
	.shared .align 4 .b8 _ZZ28gas_fx_audit_metadata_kernelE10block_hash[1024];
	ld.param.u64 	%rd1, [gas_fx_audit_metadata_kernel_param_0];
	ld.param.u64 	%rd2, [gas_fx_audit_metadata_kernel_param_1];
	ld.param.u64 	%rd3, [gas_fx_audit_metadata_kernel_param_2];
	ld.param.u64 	%rd4, [gas_fx_audit_metadata_kernel_param_3];
	ld.param.u32 	%r11, [gas_fx_audit_metadata_kernel_param_4];
	mov.u32 	%r1, %tid.x;
	mov.u32 	%r2, %ctaid.x;
	mov.u32 	%r58, %ntid.x;
	mad.lo.s32 	%r4, %r2, %r58, %r1;
	setp.ge.s32 	%p1, %r4, %r11;
	mov.b32 	%r57, 0;
	@%p1 bra 	$L__BB16_2;
	cvta.to.global.u64 	%rd5, %rd2;
	cvta.to.global.u64 	%rd6, %rd3;
	cvta.to.global.u64 	%rd7, %rd4;
	mul.wide.s32 	%rd8, %r4, 4;
	add.s64 	%rd9, %rd5, %rd8;
	ld.global.u32 	%r12, [%rd9];
	add.s64 	%rd10, %rd6, %rd8;
	ld.global.u32 	%r13, [%rd10];
	add.s64 	%rd11, %rd7, %rd8;
	ld.global.u32 	%r14, [%rd11];
	xor.b32  	%r15, %r13, %r12;
	xor.b32  	%r57, %r15, %r14;
$L__BB16_2:
	shl.b32 	%r16, %r1, 2;
	mov.u32 	%r17, _ZZ28gas_fx_audit_metadata_kernelE10block_hash;
	add.s32 	%r7, %r17, %r16;
	st.shared.u32 	[%r7], %r57;
	bar.sync 	0;
	setp.lt.u32 	%p2, %r58, 2;
	@%p2 bra 	$L__BB16_6;
$L__BB16_3:
	shr.u32 	%r9, %r58, 1;
	setp.ge.u32 	%p3, %r1, %r9;
	@%p3 bra 	$L__BB16_5;
	shl.b32 	%r18, %r9, 2;
	add.s32 	%r19, %r7, %r18;
	ld.shared.u32 	%r20, [%r19];
	ld.shared.u32 	%r21, [%r7];
	xor.b32  	%r22, %r21, %r20;
	st.shared.u32 	[%r7], %r22;
$L__BB16_5:
	bar.sync 	0;
	setp.gt.u32 	%p4, %r58, 3;
	mov.u32 	%r58, %r9;
	@%p4 bra 	$L__BB16_3;
$L__BB16_6:
	or.b32  	%r23, %r1, %r2;
	setp.ne.s32 	%p5, %r23, 0;
	@%p5 bra 	$L__BB16_8;
	cvta.to.global.u64 	%rd12, %rd1;
	ld.shared.u32 	%r24, [_ZZ28gas_fx_audit_metadata_kernelE10block_hash];
	xor.b32  	%r25, %r24, -1640531527;
	shr.u32 	%r26, %r25, 24;
	st.global.u8 	[%rd12], %r26;
	shr.u32 	%r27, %r25, 16;
	st.global.u8 	[%rd12+1], %r27;
	shr.u32 	%r28, %r25, 8;
	st.global.u8 	[%rd12+2], %r28;
	st.global.u8 	[%rd12+3], %r25;
	xor.b32  	%r29, %r24, 1013904242;
	shr.u32 	%r30, %r29, 24;
	st.global.u8 	[%rd12+4], %r30;
	shr.u32 	%r31, %r29, 16;
	st.global.u8 	[%rd12+5], %r31;
	shr.u32 	%r32, %r29, 8;
	st.global.u8 	[%rd12+6], %r32;
	st.global.u8 	[%rd12+7], %r29;
	xor.b32  	%r33, %r24, -626627285;
	shr.u32 	%r34, %r33, 24;
	st.global.u8 	[%rd12+8], %r34;
	shr.u32 	%r35, %r33, 16;
	st.global.u8 	[%rd12+9], %r35;
	shr.u32 	%r36, %r33, 8;
	st.global.u8 	[%rd12+10], %r36;
	st.global.u8 	[%rd12+11], %r33;
	xor.b32  	%r37, %r24, 2027808484;
	shr.u32 	%r38, %r37, 24;
	st.global.u8 	[%rd12+12], %r38;
	shr.u32 	%r39, %r37, 16;
	st.global.u8 	[%rd12+13], %r39;
	shr.u32 	%r40, %r37, 8;
	st.global.u8 	[%rd12+14], %r40;
	st.global.u8 	[%rd12+15], %r37;
	xor.b32  	%r41, %r24, 387276957;
	shr.u32 	%r42, %r41, 24;
	st.global.u8 	[%rd12+16], %r42;
	shr.u32 	%r43, %r41, 16;
	st.global.u8 	[%rd12+17], %r43;
	shr.u32 	%r44, %r41, 8;
	st.global.u8 	[%rd12+18], %r44;
	st.global.u8 	[%rd12+19], %r41;
	xor.b32  	%r45, %r24, -1253254570;
	shr.u32 	%r46, %r45, 24;
	st.global.u8 	[%rd12+20], %r46;
	shr.u32 	%r47, %r45, 16;
	st.global.u8 	[%rd12+21], %r47;
	shr.u32 	%r48, %r45, 8;
	st.global.u8 	[%rd12+22], %r48;
	st.global.u8 	[%rd12+23], %r45;
	xor.b32  	%r49, %r24, 1401181199;
	shr.u32 	%r50, %r49, 24;
	st.global.u8 	[%rd12+24], %r50;
	shr.u32 	%r51, %r49, 16;
	st.global.u8 	[%rd12+25], %r51;
	shr.u32 	%r52, %r49, 8;
	st.global.u8 	[%rd12+26], %r52;
	st.global.u8 	[%rd12+27], %r49;
	xor.b32  	%r53, %r24, -239350328;
	shr.u32 	%r54, %r53, 24;
	st.global.u8 	[%rd12+28], %r54;
	shr.u32 	%r55, %r53, 16;
	st.global.u8 	[%rd12+29], %r55;
	shr.u32 	%r56, %r53, 8;
	st.global.u8 	[%rd12+30], %r56;
	st.global.u8 	[%rd12+31], %r53;
$L__BB16_8:
	ret;

}


// ===== COMPILED SASS (sm_100) =====

	.target	sm_100

	.elftype	@"ET_EXEC"


//--------------------- .note.nv.tkinfo           --------------------------
	.section	.note.nv.tkinfo,"",@"SHT_NOTE"
	.sectionflags	@"SHF_NOTE_NV_TKINFO"
	.tkinfo
        /*0018*/ 	.word	0x00000002
        /*0030*/ 	.string	""
        /*0030*/ 	.string	"ptxas"
        /*0030*/ 	.string	"Cuda compilation tools, release 13.0, V13.0.88"
        /*0030*/ 	.string	"Build cuda_13.0.r13.0/compiler.36424714_0"
        /*0030*/ 	.string	"-arch sm_100 -m 64 "



//--------------------- .note.nv.cuinfo           --------------------------
	.section	.note.nv.cuinfo,"",@"SHT_NOTE"
	.sectionflags	@"SHF_NOTE_NV_CUINFO"
        /*0018*/ 	.short	0x0002
        /*001a*/ 	.short	0x0064
        /*001c*/ 	.short	0x0082
	.zero		2


//--------------------- .nv.info                  --------------------------
	.section	.nv.info,"",@"SHT_CUDA_INFO"
	.align	4


	//----- nvinfo : EIATTR_REGCOUNT
	.align		4
        /*0000*/ 	.byte	0x04, 0x2f
        /*0002*/ 	.short	(.L_1 - .L_0)
	.align		4
.L_0:
        /*0004*/ 	.word	index@(gas_fx_kernel)
        /*0008*/ 	.word	0x00000020


	//----- nvinfo : EIATTR_FRAME_SIZE
	.align		4
.L_1:
        /*000c*/ 	.byte	0x04, 0x11
        /*000e*/ 	.short	(.L_3 - .L_2)
	.align		4
.L_2:
        /*0010*/ 	.word	index@(gas_fx_kernel)
        /*0014*/ 	.word	0x00000000


	//----- nvinfo : EIATTR_REGCOUNT
	.align		4
.L_3:
        /*0018*/ 	.byte	0x04, 0x2f
        /*001a*/ 	.short	(.L_5 - .L_4)
	.align		4
.L_4:
        /*001c*/ 	.word	index@(gas_fx_robust_kernel)
        /*0020*/ 	.word	0x0000000e


	//----- nvinfo : EIATTR_FRAME_SIZE
	.align		4
.L_5:
        /*0024*/ 	.byte	0x04, 0x11
        /*0026*/ 	.short	(.L_7 - .L_6)
	.align		4
.L_6:
        /*0028*/ 	.word	index@(gas_fx_robust_kernel)
        /*002c*/ 	.word	0x00000000


	//----- nvinfo : EIATTR_REGCOUNT
	.align		4
.L_7:
        /*0030*/ 	.byte	0x04, 0x2f
        /*0032*/ 	.short	(.L_9 - .L_8)
	.align		4
.L_8:
        /*0034*/ 	.word	index@(compute_grad_norm)
        /*0038*/ 	.word	0x0000000d


	//----- nvinfo : EIATTR_FRAME_SIZE
	.align		4
.L_9:
        /*003c*/ 	.byte	0x04, 0x11
        /*003e*/ 	.short	(.L_11 - .L_10)
	.align		4
.L_10:
        /*0040*/ 	.word	index@(compute_grad_norm)
        /*0044*/ 	.word	0x00000000


	//----- nvinfo : EIATTR_REGCOUNT
	.align		4
.L_11:
        /*0048*/ 	.byte	0x04, 0x2f
        /*004a*/ 	.short	(.L_13 - .L_12)
	.align		4
.L_12:
        /*004c*/ 	.word	index@(fused_smpe_adam_kernel)
        /*0050*/ 	.word	0x00000012


	//----- nvinfo : EIATTR_FRAME_SIZE
	.align		4
.L_13:
        /*0054*/ 	.byte	0x04, 0x11
        /*0056*/ 	.short	(.L_15 - .L_14)
	.align		4
.L_14:
        /*0058*/ 	.word	index@($__internal_12_$__cuda_sm3x_div_rn_noftz_f32_slowpath)
        /*005c*/ 	.word	0x00000000


	//----- nvinfo : EIATTR_FRAME_SIZE
	.align		4
.L_15:
        /*0060*/ 	.byte	0x04, 0x11
        /*0062*/ 	.short	(.L_17 - .L_16)
	.align		4
.L_16:
        /*0064*/ 	.word	index@($__internal_11_$__cuda_sm20_sqrt_rn_f32_slowpath)
        /*0068*/ 	.word	0x00000000


	//----- nvinfo : EIATTR_FRAME_SIZE
	.align		4
.L_17:
        /*006c*/ 	.byte	0x04, 0x11
        /*006e*/ 	.short	(.L_19 - .L_18)
	.align		4
.L_18:
        /*0070*/ 	.word	index@(fused_smpe_adam_kernel)
        /*0074*/ 	.word	0x00000000


	//----- nvinfo : EIATTR_REGCOUNT
	.align		4
.L_19:
        /*0078*/ 	.byte	0x04, 0x2f
        /*007a*/ 	.short	(.L_21 - .L_20)
	.align		4
.L_20:
        /*007c*/ 	.word	index@(gas_fx_weight_aware_kernel)
        /*0080*/ 	.word	0x00000020


	//----- nvinfo : EIATTR_FRAME_SIZE
	.align		4
.L_21:
        /*0084*/ 	.byte	0x04, 0x11
        /*0086*/ 	.short	(.L_23 - .L_22)
	.align		4
.L_22:
        /*0088*/ 	.word	index@($__internal_10_$__cuda_sm20_rcp_rn_f32_slowpath)
        /*008c*/ 	.word	0x00000000


	//----- nvinfo : EIATTR_FRAME_SIZE
	.align		4
.L_23:
        /*0090*/ 	.byte	0x04, 0x11
        /*0092*/ 	.short	(.L_25 - .L_24)
	.align		4
.L_24:
        /*0094*/ 	.word	index@(gas_fx_weight_aware_kernel)
        /*0098*/ 	.word	0x00000000


	//----- nvinfo : EIATTR_REGCOUNT
	.align		4
.L_25:
        /*009c*/ 	.byte	0x04, 0x2f
        /*009e*/ 	.short	(.L_27 - .L_26)
	.align		4
.L_26:
        /*00a0*/ 	.word	index@(dhs_laplacian_kernel)
        /*00a4*/ 	.word	0x0000001f


	//----- nvinfo : EIATTR_FRAME_SIZE
	.align		4
.L_27:
        /*00a8*/ 	.byte	0x04, 0x11
        /*00aa*/ 	.short	(.L_29 - .L_28)
	.align		4
.L_28:
        /*00ac*/ 	.word	index@(dhs_laplacian_kernel)
        /*00b0*/ 	.word	0x00000000


	//----- nvinfo : EIATTR_REGCOUNT
	.align		4
.L_29:
        /*00b4*/ 	.byte	0x04, 0x2f
        /*00b6*/ 	.short	(.L_31 - .L_30)
	.align		4
.L_30:
        /*00b8*/ 	.word	index@(dhs_coherence_kernel)
        /*00bc*/ 	.word	0x00000010


	//----- nvinfo : EIATTR_FRAME_SIZE
	.align		4
.L_31:
        /*00c0*/ 	.byte	0x04, 0x11
        /*00c2*/ 	.short	(.L_33 - .L_32)
	.align		4
.L_32:
        /*00c4*/ 	.word	index@($__internal_9_$__cuda_sm3x_div_rn_noftz_f32_slowpath)
        /*00c8*/ 	.word	0x00000000


	//----- nvinfo : EIATTR_FRAME_SIZE
	.align		4
.L_33:
        /*00cc*/ 	.byte	0x04, 0x11
        /*00ce*/ 	.short	(.L_35 - .L_34)
	.align		4
.L_34:
        /*00d0*/ 	.word	index@($__internal_8_$__cuda_sm20_sqrt_rn_f32_slowpath)
        /*00d4*/ 	.word	0x00000000


	//----- nvinfo : EIATTR_FRAME_SIZE
	.align		4
.L_35:
        /*00d8*/ 	.byte	0x04, 0x11
        /*00da*/ 	.short	(.L_37 - .L_36)
	.align		4
.L_36:
        /*00dc*/ 	.word	index@(dhs_coherence_kernel)
        /*00e0*/ 	.word	0x00000000


	//----- nvinfo : EIATTR_REGCOUNT
	.align		4
.L_37:
        /*00e4*/ 	.byte	0x04, 0x2f
        /*00e6*/ 	.short	(.L_39 - .L_38)
	.align		4
.L_38:
        /*00e8*/ 	.word	index@(rpc_state_digest_kernel)
        /*00ec*/ 	.word	0x00000020


	//----- nvinfo : EIATTR_FRAME_SIZE
	.align		4
.L_39:
        /*00f0*/ 	.byte	0x04, 0x11
        /*00f2*/ 	.short	(.L_41 - .L_40)
	.align		4
.L_40:
        /*00f4*/ 	.word	index@(rpc_state_digest_kernel)
        /*00f8*/ 	.word	0x00000000


	//----- nvinfo : EIATTR_REGCOUNT
	.align		4
.L_41:
        /*00fc*/ 	.byte	0x04, 0x2f
        /*00fe*/ 	.short	(.L_43 - .L_42)
	.align		4
.L_42:
        /*0100*/ 	.word	index@(gas_accuracy_kernel)
        /*0104*/ 	.word	0x00000013


	//----- nvinfo : EIATTR_FRAME_SIZE
	.align		4
.L_43:
        /*0108*/ 	.byte	0x04, 0x11
        /*010a*/ 	.short	(.L_45 - .L_44)
	.align		4
.L_44:
        /*010c*/ 	.word	index@($__internal_7_$__cuda_sm3x_div_rn_noftz_f32_slowpath)
        /*0110*/ 	.word	0x00000000


	//----- nvinfo : EIATTR_FRAME_SIZE
	.align		4
.L_45:
        /*0114*/ 	.byte	0x04, 0x11
        /*0116*/ 	.short	(.L_47 - .L_46)
	.align		4
.L_46:
        /*0118*/ 	.word	index@($__internal_6_$__cuda_sm20_sqrt_rn_f32_slowpath)
        /*011c*/ 	.word	0x00000000


	//----- nvinfo : EIATTR_FRAME_SIZE
	.align		4
.L_47:
        /*0120*/ 	.byte	0x04, 0x11
        /*0122*/ 	.short	(.L_49 - .L_48)
	.align		4
.L_48:
        /*0124*/ 	.word	index@(gas_accuracy_kernel)
        /*0128*/ 	.word	0x00000000


	//----- nvinfo : EIATTR_REGCOUNT
	.align		4
.L_49:
        /*012c*/ 	.byte	0x04, 0x2f
        /*012e*/ 	.short	(.L_51 - .L_50)
	.align		4
.L_50:
        /*0130*/ 	.word	index@(gas_throughput_kernel)
        /*0134*/ 	.word	0x00000010


	//----- nvinfo : EIATTR_FRAME_SIZE
	.align		4
.L_51:
        /*0138*/ 	.byte	0x04, 0x11
        /*013a*/ 	.short	(.L_53 - .L_52)
	.align		4
.L_52:
        /*013c*/ 	.word	index@($__internal_5_$__cuda_sm3x_div_rn_noftz_f32_slowpath)
        /*0140*/ 	.word	0x00000000


	//----- nvinfo : EIATTR_FRAME_SIZE
	.align		4
.L_53:
        /*0144*/ 	.byte	0x04, 0x11
        /*0146*/ 	.short	(.L_55 - .L_54)
	.align		4
.L_54:
        /*0148*/ 	.word	index@($__internal_4_$__cuda_sm20_sqrt_rn_f32_slowpath)
        /*014c*/ 	.word	0x00000000


	//----- nvinfo : EIATTR_FRAME_SIZE
	.align		4
.L_55:
        /*0150*/ 	.byte	0x04, 0x11
        /*0152*/ 	.short	(.L_57 - .L_56)
	.align		4
.L_56:
        /*0154*/ 	.word	index@(gas_throughput_kernel)
        /*0158*/ 	.word	0x00000000


	//----- nvinfo : EIATTR_REGCOUNT
	.align		4
.L_57:
        /*015c*/ 	.byte	0x04, 0x2f
        /*015e*/ 	.short	(.L_59 - .L_58)
	.align		4
.L_58:
        /*0160*/ 	.word	index@(cone_balanced_kernel)
        /*0164*/ 	.word	0x00000012


	//----- nvinfo : EIATTR_FRAME_SIZE
	.align		4
.L_59:
        /*0168*/ 	.byte	0x04, 0x11
        /*016a*/ 	.short	(.L_61 - .L_60)
	.align		4
.L_60:
        /*016c*/ 	.word	index@($__internal_3_$__cuda_sm3x_div_rn_noftz_f32_slowpath)
        /*0170*/ 	.word	0x00000000


	//----- nvinfo : EIATTR_FRAME_SIZE
	.align		4
.L_61:
        /*0174*/ 	.byte	0x04, 0x11
        /*0176*/ 	.short	(.L_63 - .L_62)
	.align		4
.L_62:
        /*0178*/ 	.word	index@($__internal_2_$__cuda_sm20_sqrt_rn_f32_slowpath)
        /*017c*/ 	.word	0x00000000


	//----- nvinfo : EIATTR_FRAME_SIZE
	.align		4
.L_63:
        /*0180*/ 	.byte	0x04, 0x11
        /*0182*/ 	.short	(.L_65 - .L_64)
	.align		4
.L_64:
        /*0184*/ 	.word	index@(cone_balanced_kernel)
        /*0188*/ 	.word	0x00000000


	//----- nvinfo : EIATTR_REGCOUNT
	.align		4
.L_65:
        /*018c*/ 	.byte	0x04, 0x2f
        /*018e*/ 	.short	(.L_67 - .L_66)
	.align		4
.L_66:
        /*0190*/ 	.word	index@(vtl_audit_digest_kernel)
        /*0194*/ 	.word	0x00000020


	//----- nvinfo : EIATTR_FRAME_SIZE
	.align		4
.L_67:
        /*0198*/ 	.byte	0x04, 0x11
        /*019a*/ 	.short	(.L_69 - .L_68)
	.align		4
.L_68:
        /*019c*/ 	.word	index@(vtl_audit_digest_kernel)
        /*01a0*/ 	.word	0x00000000


	//----- nvinfo : EIATTR_REGCOUNT
	.align		4
.L_69:
        /*01a4*/ 	.byte	0x04, 0x2f
        /*01a6*/ 	.short	(.L_71 - .L_70)
	.align		4
.L_70:
        /*01a8*/ 	.word	index@(cone_metrics_kernel)
        /*01ac*/ 	.word	0x00000015


	//----- nvinfo : EIATTR_FRAME_SIZE
	.align		4
.L_71:
        /*01b0*/ 	.byte	0x04, 0x11
        /*01b2*/ 	.short	(.L_73 - .L_72)
	.align		4
.L_72:
        /*01b4*/ 	.word	index@($__internal_1_$__cuda_sm3x_div_rn_noftz_f32_slowpath)
        /*01b8*/ 	.word	0x00000000


	//----- nvinfo : EIATTR_FRAME_SIZE
	.align		4
.L_73:
        /*01bc*/ 	.byte	0x04, 0x11
        /*01be*/ 	.short	(.L_75 - .L_74)
	.align		4
.L_74:
        /*01c0*/ 	.word	index@($__internal_0_$__cuda_sm20_sqrt_rn_f32_slowpath)
        /*01c4*/ 	.word	0x00000000


	//----- nvinfo : EIATTR_FRAME_SIZE
	.align		4
.L_75:
        /*01c8*/ 	.byte	0x04, 0x11
        /*01ca*/ 	.short	(.L_77 - .L_76)
	.align		4
.L_76:
        /*01cc*/ 	.word	index@(cone_metrics_kernel)
        /*01d0*/ 	.word	0x00000000


	//----- nvinfo : EIATTR_REGCOUNT
	.align		4
.L_77:
        /*01d4*/ 	.byte	0x04, 0x2f
        /*01d6*/ 	.short	(.L_79 - .L_78)
	.align		4
.L_78:
        /*01d8*/ 	.word	index@(gas_fx_per_layer_kernel)
        /*01dc*/ 	.word	0x00000024


	//----- nvinfo : EIATTR_FRAME_SIZE
	.align		4
.L_79:
        /*01e0*/ 	.byte	0x04, 0x11
        /*01e2*/ 	.short	(.L_81 - .L_80)
	.align		4
.L_80:
        /*01e4*/ 	.word	index@(gas_fx_per_layer_kernel)
        /*01e8*/ 	.word	0x00000000


	//----- nvinfo : EIATTR_REGCOUNT
	.align		4
.L_81:
        /*01ec*/ 	.byte	0x04, 0x2f
        /*01ee*/ 	.short	(.L_83 - .L_82)
	.align		4
.L_82:
        /*01f0*/ 	.word	index@(gas_fx_mega_fused_kernel)
        /*01f4*/ 	.word	0x00000026


	//----- nvinfo : EIATTR_FRAME_SIZE
	.align		4
.L_83:
        /*01f8*/ 	.byte	0x04, 0x11
        /*01fa*/ 	.short	(.L_85 - .L_84)
	.align		4
.L_84:
        /*01fc*/ 	.word	index@(gas_fx_mega_fused_kernel)
        /*0200*/ 	.word	0x00000000


	//----- nvinfo : EIATTR_REGCOUNT
	.align		4
.L_85:
        /*0204*/ 	.byte	0x04, 0x2f
        /*0206*/ 	.short	(.L_87 - .L_86)
	.align		4
.L_86:
        /*0208*/ 	.word	index@(gas_fx_compute_only_kernel)
        /*020c*/ 	.word	0x00000020


	//----- nvinfo : EIATTR_FRAME_SIZE
	.align		4
.L_87:
        /*0210*/ 	.byte	0x04, 0x11
        /*0212*/ 	.short	(.L_89 - .L_88)
	.align		4
.L_88:
        /*0214*/ 	.word	index@(gas_fx_compute_only_kernel)
        /*0218*/ 	.word	0x00000000


	//----- nvinfo : EIATTR_REGCOUNT
	.align		4
.L_89:
        /*021c*/ 	.byte	0x04, 0x2f
        /*021e*/ 	.short	(.L_91 - .L_90)
	.align		4
.L_90:
        /*0220*/ 	.word	index@(gas_fx_audit_metadata_kernel)
        /*0224*/ 	.word	0x0000001c


	//----- nvinfo : EIATTR_FRAME_SIZE
	.align		4
.L_91:
        /*0228*/ 	.byte	0x04, 0x11
        /*022a*/ 	.short	(.L_93 - .L_92)
	.align		4
.L_92:
        /*022c*/ 	.word	index@(gas_fx_audit_metadata_kernel)
        /*0230*/ 	.word	0x00000000


	//----- nvinfo : EIATTR_MIN_STACK_SIZE
	.align		4
.L_93:
        /*0234*/ 	.byte	0x04, 0x12
        /*0236*/ 	.short	(.L_95 - .L_94)
	.align		4
.L_94:
        /*0238*/ 	.word	index@(gas_fx_audit_metadata_kernel)
        /*023c*/ 	.word	0x00000000


	//----- nvinfo : EIATTR_MIN_STACK_SIZE
	.align		4
.L_95:
        /*0240*/ 	.byte	0x04, 0x12
        /*0242*/ 	.short	(.L_97 - .L_96)
	.align		4
.L_96:
        /*0244*/ 	.word	index@(gas_fx_compute_only_kernel)
        /*0248*/ 	.word	0x00000000


	//----- nvinfo : EIATTR_MIN_STACK_SIZE
	.align		4
.L_97:
        /*024c*/ 	.byte	0x04, 0x12
        /*024e*/ 	.short	(.L_99 - .L_98)
	.align		4
.L_98:
        /*0250*/ 	.word	index@(gas_fx_mega_fused_kernel)
        /*0254*/ 	.word	0x00000000


	//----- nvinfo : EIATTR_MIN_STACK_SIZE
	.align		4
.L_99:
        /*0258*/ 	.byte	0x04, 0x12
        /*025a*/ 	.short	(.L_101 - .L_100)
	.align		4
.L_100:
        /*025c*/ 	.word	index@(gas_fx_per_layer_kernel)
        /*0260*/ 	.word	0x00000000


	//----- nvinfo : EIATTR_MIN_STACK_SIZE
	.align		4
.L_101:
        /*0264*/ 	.byte	0x04, 0x12
        /*0266*/ 	.short	(.L_103 - .L_102)
	.align		4
.L_102:
        /*0268*/ 	.word	index@(cone_metrics_kernel)
        /*026c*/ 	.word	0x00000000


	//----- nvinfo : EIATTR_MIN_STACK_SIZE
	.align		4
.L_103:
        /*0270*/ 	.byte	0x04, 0x12
        /*0272*/ 	.short	(.L_105 - .L_104)
	.align		4
.L_104:
        /*0274*/ 	.word	index@(vtl_audit_digest_kernel)
        /*0278*/ 	.word	0x00000000


	//----- nvinfo : EIATTR_MIN_STACK_SIZE
	.align		4
.L_105:
        /*027c*/ 	.byte	0x04, 0x12
        /*027e*/ 	.short	(.L_107 - .L_106)
	.align		4
.L_106:
        /*0280*/ 	.word	index@(cone_balanced_kernel)
        /*0284*/ 	.word	0x00000000


	//----- nvinfo : EIATTR_MIN_STACK_SIZE
	.align		4
.L_107:
        /*0288*/ 	.byte	0x04, 0x12
        /*028a*/ 	.short	(.L_109 - .L_108)
	.align		4
.L_108:
        /*028c*/ 	.word	index@(gas_throughput_kernel)
        /*0290*/ 	.word	0x00000000


	//----- nvinfo : EIATTR_MIN_STACK_SIZE
	.align		4
.L_109:
        /*0294*/ 	.byte	0x04, 0x12
        /*0296*/ 	.short	(.L_111 - .L_110)
	.align		4
.L_110:
        /*0298*/ 	.word	index@(gas_accuracy_kernel)
        /*029c*/ 	.word	0x00000000


	//----- nvinfo : EIATTR_MIN_STACK_SIZE
	.align		4
.L_111:
        /*02a0*/ 	.byte	0x04, 0x12
        /*02a2*/ 	.short	(.L_113 - .L_112)
	.align		4
.L_112:
        /*02a4*/ 	.word	index@(rpc_state_digest_kernel)
        /*02a8*/ 	.word	0x00000000


	//----- nvinfo : EIATTR_MIN_STACK_SIZE
	.align		4
.L_113:
        /*02ac*/ 	.byte	0x04, 0x12
        /*02ae*/ 	.short	(.L_115 - .L_114)
	.align		4
.L_114:
        /*02b0*/ 	.word	index@(dhs_coherence_kernel)
        /*02b4*/ 	.word	0x00000000


	//----- nvinfo : EIATTR_MIN_STACK_SIZE
	.align		4
.L_115:
        /*02b8*/ 	.byte	0x04, 0x12
        /*02ba*/ 	.short	(.L_117 - .L_116)
	.align		4
.L_116:
        /*02bc*/ 	.word	index@(dhs_laplacian_kernel)
        /*02c0*/ 	.word	0x00000000


	//----- nvinfo : EIATTR_MIN_STACK_SIZE
	.align		4
.L_117:
        /*02c4*/ 	.byte	0x04, 0x12
        /*02c6*/ 	.short	(.L_119 - .L_118)
	.align		4
.L_118:
        /*02c8*/ 	.word	index@(gas_fx_weight_aware_kernel)
        /*02cc*/ 	.word	0x00000000


	//----- nvinfo : EIATTR_MIN_STACK_SIZE
	.align		4
.L_119:
        /*02d0*/ 	.byte	0x04, 0x12
        /*02d2*/ 	.short	(.L_121 - .L_120)
	.align		4
.L_120:
        /*02d4*/ 	.word	index@(fused_smpe_adam_kernel)
        /*02d8*/ 	.word	0x00000000


	//----- nvinfo : EIATTR_MIN_STACK_SIZE
	.align		4
.L_121:
        /*02dc*/ 	.byte	0x04, 0x12
        /*02de*/ 	.short	(.L_123 - .L_122)
	.align		4
.L_122:
        /*02e0*/ 	.word	index@(compute_grad_norm)
        /*02e4*/ 	.word	0x00000000


	//----- nvinfo : EIATTR_MIN_STACK_SIZE
	.align		4
.L_123:
        /*02e8*/ 	.byte	0x04, 0x12
        /*02ea*/ 	.short	(.L_125 - .L_124)
	.align		4
.L_124:
        /*02ec*/ 	.word	index@(gas_fx_robust_kernel)
        /*02f0*/ 	.word	0x00000000


	//----- nvinfo : EIATTR_MIN_STACK_SIZE
	.align		4
.L_125:
        /*02f4*/ 	.byte	0x04, 0x12
        /*02f6*/ 	.short	(.L_127 - .L_126)
	.align		4
.L_126:
        /*02f8*/ 	.word	index@(gas_fx_kernel)
        /*02fc*/ 	.word	0x00000000
.L_127:


//--------------------- .nv.compat                --------------------------
	.section	.nv.compat,"",@"SHT_CUDA_COMPAT_INFO"
	.align	4
        /*0000*/ 	.byte	0x02, 0x09, 0x00, 0x00, 0x02, 0x02, 0x01, 0x00, 0x02, 0x05, 0x05, 0x00, 0x03, 0x07, 0x01, 0x01
        /*0010*/ 	.byte	0x02, 0x03, 0x00, 0x00, 0x02, 0x06, 0x01, 0x00, 0x04, 0x0b, 0x08, 0x00, 0x01, 0x00, 0x00, 0x00
        /*0020*/ 	.byte	0x00, 0x00, 0x00, 0x00


//--------------------- .nv.info.gas_fx_audit_metadata_kernel --------------------------
	.section	.nv.info.gas_fx_audit_metadata_kernel,"",@"SHT_CUDA_INFO"
	.sectionflags	@""
	.align	4


	//----- nvinfo : EIATTR_CUDA_API_VERSION
	.align		4
        /*0000*/ 	.byte	0x04, 0x37
        /*0002*/ 	.short	(.L_129 - .L_128)
.L_128:
        /*0004*/ 	.word	0x00000082


	//----- nvinfo : EIATTR_KPARAM_INFO
	.align		4
.L_129:
        /*0008*/ 	.byte	0x04, 0x17
        /*000a*/ 	.short	(.L_131 - .L_130)
.L_130:
        /*000c*/ 	.word	0x00000000
        /*0010*/ 	.short	0x0004
        /*0012*/ 	.short	0x0020
        /*0014*/ 	.byte	0x00, 0xf0, 0x11, 0x00


	//----- nvinfo : EIATTR_KPARAM_INFO
	.align		4
.L_131:
        /*0018*/ 	.byte	0x04, 0x17
        /*001a*/ 	.short	(.L_133 - .L_132)
.L_132:
        /*001c*/ 	.word	0x00000000
        /*0020*/ 	.short	0x0003
        /*0022*/ 	.short	0x0018
        /*0024*/ 	.byte	0x00, 0xf5, 0x21, 0x00


	//----- nvinfo : EIATTR_KPARAM_INFO
	.align		4
.L_133:
        /*0028*/ 	.byte	0x04, 0x17
        /*002a*/ 	.short	(.L_135 - .L_134)
.L_134:
        /*002c*/ 	.word	0x00000000
        /*0030*/ 	.short	0x0002
        /*0032*/ 	.short	0x0010
        /*0034*/ 	.byte	0x00, 0xf5, 0x21, 0x00


	//----- nvinfo : EIATTR_KPARAM_INFO
	.align		4
.L_135:
        /*0038*/ 	.byte	0x04, 0x17
        /*003a*/ 	.short	(.L_137 - .L_136)
.L_136:
        /*003c*/ 	.word	0x00000000
        /*0040*/ 	.short	0x0001
        /*0042*/ 	.short	0x0008
        /*0044*/ 	.byte	0x00, 0xf5, 0x21, 0x00


	//----- nvinfo : EIATTR_KPARAM_INFO
	.align		4
.L_137:
        /*0048*/ 	.byte	0x04, 0x17
        /*004a*/ 	.short	(.L_139 - .L_138)
.L_138:
        /*004c*/ 	.word	0x00000000
        /*0050*/ 	.short	0x0000
        /*0052*/ 	.short	0x0000
        /*0054*/ 	.byte	0x00, 0xf5, 0x21, 0x00


	//----- nvinfo : EIATTR_SPARSE_MMA_MASK
	.align		4
.L_139:
        /*0058*/ 	.byte	0x03, 0x50
        /*005a*/ 	.short	0x0000


	//----- nvinfo : EIATTR_MAXREG_COUNT
	.align		4
        /*005c*/ 	.byte	0x03, 0x1b
        /*005e*/ 	.short	0x00ff


	//----- nvinfo : EIATTR_NUM_BARRIERS
	.align		4
        /*0060*/ 	.byte	0x02, 0x4c
        /*0062*/ 	.byte	0x01
	.zero		1


	//----- nvinfo : EIATTR_MERCURY_ISA_VERSION
	.align		4
        /*0064*/ 	.byte	0x03, 0x5f
        /*0066*/ 	.short	0x0101


	//----- nvinfo : EIATTR_VRC_CTA_INIT_COUNT
	.align		4
        /*0068*/ 	.byte	0x02, 0x4a
	.zero		1
	.zero		1


	//----- nvinfo : EIATTR_EXIT_INSTR_OFFSETS
	.align		4
        /*006c*/ 	.byte	0x04, 0x1c
        /*006e*/ 	.short	(.L_141 - .L_140)


	//   ....[0]....
.L_140:
        /*0070*/ 	.word	0x00000270


	//   ....[1]....
        /*0074*/ 	.word	0x000006d0


	//----- nvinfo : EIATTR_CBANK_PARAM_SIZE
	.align		4
.L_141:
        /*0078*/ 	.byte	0x03, 0x19
        /*007a*/ 	.short	0x0024


	//----- nvinfo : EIATTR_PARAM_CBANK
	.align		4
        /*007c*/ 	.byte	0x04, 0x0a
        /*007e*/ 	.short	(.L_143 - .L_142)
	.align		4
.L_142:
        /*0080*/ 	.word	index@(.nv.constant0.gas_fx_audit_metadata_kernel)
        /*0084*/ 	.short	0x0380
        /*0086*/ 	.short	0x0024


	//----- nvinfo : EIATTR_SW_WAR
	.align		4
.L_143:
        /*0088*/ 	.byte	0x04, 0x36
        /*008a*/ 	.short	(.L_145 - .L_144)
.L_144:
        /*008c*/ 	.word	0x00000008
.L_145:


//--------------------- .nv.info.gas_fx_compute_only_kernel --------------------------
	.section	.nv.info.gas_fx_compute_only_kernel,"",@"SHT_CUDA_INFO"
	.sectionflags	@""
	.align	4


	//----- nvinfo : EIATTR_CUDA_API_VERSION
	.align		4
        /*0000*/ 	.byte	0x04, 0x37
        /*0002*/ 	.short	(.L_147 - .L_146)
.L_146:
        /*0004*/ 	.word	0x00000082


	//----- nvinfo : EIATTR_KPARAM_INFO
	.align		4
.L_147:
        /*0008*/ 	.byte	0x04, 0x17
        /*000a*/ 	.short	(.L_149 - .L_148)
.L_148:
        /*000c*/ 	.word	0x00000000
        /*0010*/ 	.short	0x0009
        /*0012*/ 	.short	0x0034
        /*0014*/ 	.byte	0x00, 0xf0, 0x11, 0x00


	//----- nvinfo : EIATTR_KPARAM_INFO
	.align		4
.L_149:
        /*0018*/ 	.byte	0x04, 0x17
        /*001a*/ 	.short	(.L_151 - .L_150)
.L_150:
        /*001c*/ 	.word	0x00000000
        /*0020*/ 	.short	0x0008
        /*0022*/ 	.short	0x0030
        /*0024*/ 	.byte	0x00, 0xf0, 0x11, 0x00


	//----- nvinfo : EIATTR_KPARAM_INFO
	.align		4
.L_151:
        /*0028*/ 	.byte	0x04, 0x17
        /*002a*/ 	.short	(.L_153 - .L_152)
.L_152:
        /*002c*/ 	.word	0x00000000
        /*0030*/ 	.short	0x0007
        /*0032*/ 	.short	0x002c
        /*0034*/ 	.byte	0x00, 0xf0, 0x11, 0x00


	//----- nvinfo : EIATTR_KPARAM_INFO
	.align		4
.L_153:
        /*0038*/ 	.byte	0x04, 0x17
        /*003a*/ 	.short	(.L_155 - .L_154)
.L_154:
        /*003c*/ 	.word	0x00000000
        /*0040*/ 	.short	0x0006
        /*0042*/ 	.short	0x0028
        /*0044*/ 	.byte	0x00, 0xf0, 0x11, 0x00


	//----- nvinfo : EIATTR_KPARAM_INFO
	.align		4
.L_155:
        /*0048*/ 	.byte	0x04, 0x17
        /*004a*/ 	.short	(.L_157 - .L_156)
.L_156:
        /*004c*/ 	.word	0x00000000
        /*0050*/ 	.short	0x0005
        /*0052*/ 	.short	0x0024
        /*0054*/ 	.byte	0x00, 0xf0, 0x11, 0x00


	//----- nvinfo : EIATTR_KPARAM_INFO
	.align		4
.L_157:
        /*0058*/ 	.byte	0x04, 0x17
        /*005a*/ 	.short	(.L_159 - .L_158)
.L_158:
        /*005c*/ 	.word	0x00000000
        /*0060*/ 	.short	0x0004
        /*0062*/ 	.short	0x0020
        /*0064*/ 	.byte	0x00, 0xf0, 0x11, 0x00


	//----- nvinfo : EIATTR_KPARAM_INFO
	.align		4
.L_159:
        /*0068*/ 	.byte	0x04, 0x17
        /*006a*/ 	.short	(.L_161 - .L_160)
.L_160:
        /*006c*/ 	.word	0x00000000
        /*0070*/ 	.short	0x0003
        /*0072*/ 	.short	0x0018
        /*0074*/ 	.byte	0x00, 0xf5, 0x21, 0x00


	//----- nvinfo : EIATTR_KPARAM_INFO
	.align		4
.L_161:
        /*0078*/ 	.byte	0x04, 0x17
        /*007a*/ 	.short	(.L_163 - .L_162)
.L_162:
        /*007c*/ 	.word	0x00000000
        /*0080*/ 	.short	0x0002
        /*0082*/ 	.short	0x0010
        /*0084*/ 	.byte	0x00, 0xf5, 0x21, 0x00


	//----- nvinfo : EIATTR_KPARAM_INFO
	.align		4
.L_163:
        /*0088*/ 	.byte	0x04, 0x17
        /*008a*/ 	.short	(.L_165 - .L_164)
.L_164:
        /*008c*/ 	.word	0x00000000
        /*0090*/ 	.short	0x0001
        /*0092*/ 	.short	0x0008
        /*0094*/ 	.byte	0x00, 0xf5, 0x21, 0x00


	//----- nvinfo : EIATTR_KPARAM_INFO
	.align		4
.L_165:
        /*0098*/ 	.byte	0x04, 0x17
        /*009a*/ 	.short	(.L_167 - .L_166)
.L_166:
        /*009c*/ 	.word	0x00000000
        /*00a0*/ 	.short	0x0000
        /*00a2*/ 	.short	0x0000
        /*00a4*/ 	.byte	0x00, 0xf5, 0x21, 0x00


	//----- nvinfo : EIATTR_SPARSE_MMA_MASK
	.align		4
.L_167:
        /*00a8*/ 	.byte	0x03, 0x50
        /*00aa*/ 	.short	0x0000


	//----- nvinfo : EIATTR_MAXREG_COUNT
	.align		4
        /*00ac*/ 	.byte	0x03, 0x1b
        /*00ae*/ 	.short	0x0040


	//----- nvinfo : EIATTR_MERCURY_ISA_VERSION
	.align		4
        /*00b0*/ 	.byte	0x03, 0x5f
        /*00b2*/ 	.short	0x0101


	//----- nvinfo : EIATTR_VRC_CTA_INIT_COUNT
	.align		4
        /*00b4*/ 	.byte	0x02, 0x4a
	.zero		1
	.zero		1


	//----- nvinfo : EIATTR_EXIT_INSTR_OFFSETS
	.align		4
        /*00b8*/ 	.byte	0x04, 0x1c
        /*00ba*/ 	.short	(.L_169 - .L_168)


	//   ....[0]....
.L_168:
        /*00bc*/ 	.word	0x00000090


	//   ....[1]....
        /*00c0*/ 	.word	0x000002e0


	//   ....[2]....
        /*00c4*/ 	.word	0x00000480


	//----- nvinfo : EIATTR_MAX_THREADS
	.align		4
.L_169:
        /*00c8*/ 	.byte	0x04, 0x05
        /*00ca*/ 	.short	(.L_171 - .L_170)
.L_170:
        /*00cc*/ 	.word	0x00000100
        /*00d0*/ 	.word	0x00000001
        /*00d4*/ 	.word	0x00000001


	//----- nvinfo : EIATTR_CRS_STACK_SIZE
	.align		4
.L_171:
        /*00d8*/ 	.byte	0x04, 0x1e
        /*00da*/ 	.short	(.L_173 - .L_172)
.L_172:
        /*00dc*/ 	.word	0x00000000


	//----- nvinfo : EIATTR_CBANK_PARAM_SIZE
	.align		4
.L_173:
        /*00e0*/ 	.byte	0x03, 0x19
        /*00e2*/ 	.short	0x0038


	//----- nvinfo : EIATTR_PARAM_CBANK
	.align		4
        /*00e4*/ 	.byte	0x04, 0x0a
        /*00e6*/ 	.short	(.L_175 - .L_174)
	.align		4
.L_174:
        /*00e8*/ 	.word	index@(.nv.constant0.gas_fx_compute_only_kernel)
        /*00ec*/ 	.short	0x0380
        /*00ee*/ 	.short	0x0038


	//----- nvinfo : EIATTR_SW_WAR
	.align		4
.L_175:
        /*00f0*/ 	.byte	0x04, 0x36
        /*00f2*/ 	.short	(.L_177 - .L_176)
.L_176:
        /*00f4*/ 	.word	0x00000008
.L_177:


//--------------------- .nv.info.gas_fx_mega_fused_kernel --------------------------
	.section	.nv.info.gas_fx_mega_fused_kernel,"",@"SHT_CUDA_INFO"
	.sectionflags	@""
	.align	4


	//----- nvinfo : EIATTR_CUDA_API_VERSION
	.align		4
        /*0000*/ 	.byte	0x04, 0x37
        /*0002*/ 	.short	(.L_179 - .L_178)
.L_178:
        /*0004*/ 	.word	0x00000082


	//----- nvinfo : EIATTR_KPARAM_INFO
	.align		4
.L_179:
        /*0008*/ 	.byte	0x04, 0x17
        /*000a*/ 	.short	(.L_181 - .L_180)
.L_180:
        /*000c*/ 	.word	0x00000000
        /*0010*/ 	.short	0x000a
        /*0012*/ 	.short	0x0040
        /*0014*/ 	.byte	0x00, 0xf0, 0x11, 0x00


	//----- nvinfo : EIATTR_KPARAM_INFO
	.align		4
.L_181:
        /*0018*/ 	.byte	0x04, 0x17
        /*001a*/ 	.short	(.L_183 - .L_182)
.L_182:
        /*001c*/ 	.word	0x00000000
        /*0020*/ 	.short	0x0009
        /*0022*/ 	.short	0x003c
        /*0024*/ 	.byte	0x00, 0xf0, 0x11, 0x00


	//----- nvinfo : EIATTR_KPARAM_INFO
	.align		4
.L_183:
        /*0028*/ 	.byte	0x04, 0x17
        /*002a*/ 	.short	(.L_185 - .L_184)
.L_184:
        /*002c*/ 	.word	0x00000000
        /*0030*/ 	.short	0x0008
        /*0032*/ 	.short	0x0038
        /*0034*/ 	.byte	0x00, 0xf0, 0x11, 0x00


	//----- nvinfo : EIATTR_KPARAM_INFO
	.align		4
.L_185:
        /*0038*/ 	.byte	0x04, 0x17
        /*003a*/ 	.short	(.L_187 - .L_186)
.L_186:
        /*003c*/ 	.word	0x00000000
        /*0040*/ 	.short	0x0007
        /*0042*/ 	.short	0x0034
        /*0044*/ 	.byte	0x00, 0xf0, 0x11, 0x00


	//----- nvinfo : EIATTR_KPARAM_INFO
	.align		4
.L_187:
        /*0048*/ 	.byte	0x04, 0x17
        /*004a*/ 	.short	(.L_189 - .L_188)
.L_188:
        /*004c*/ 	.word	0x00000000
        /*0050*/ 	.short	0x0006
        /*0052*/ 	.short	0x0030
        /*0054*/ 	.byte	0x00, 0xf0, 0x11, 0x00


	//----- nvinfo : EIATTR_KPARAM_INFO
	.align		4
.L_189:
        /*0058*/ 	.byte	0x04, 0x17
        /*005a*/ 	.short	(.L_191 - .L_190)
.L_190:
        /*005c*/ 	.word	0x00000000
        /*0060*/ 	.short	0x0005
        /*0062*/ 	.short	0x0028
        /*0064*/ 	.byte	0x00, 0xf5, 0x21, 0x00


	//----- nvinfo : EIATTR_KPARAM_INFO
	.align		4
.L_191:
        /*0068*/ 	.byte	0x04, 0x17
        /*006a*/ 	.short	(.L_193 - .L_192)
.L_192:
        /*006c*/ 	.word	0x00000000
        /*0070*/ 	.short	0x0004
        /*0072*/ 	.short	0x0020
        /*0074*/ 	.byte	0x00, 0xf5, 0x21, 0x00


	//----- nvinfo : EIATTR_KPARAM_INFO
	.align		4
.L_193:
        /*0078*/ 	.byte	0x04, 0x17
        /*007a*/ 	.short	(.L_195 - .L_194)
.L_194:
        /*007c*/ 	.word	0x00000000
        /*0080*/ 	.short	0x0003
        /*0082*/ 	.short	0x0018
        /*0084*/ 	.byte	0x00, 0xf5, 0x21, 0x00


	//----- nvinfo : EIATTR_KPARAM_INFO
	.align		4
.L_195:
        /*0088*/ 	.byte	0x04, 0x17
        /*008a*/ 	.short	(.L_197 - .L_196)
.L_196:
        /*008c*/ 	.word	0x00000000
        /*0090*/ 	.short	0x0002
        /*0092*/ 	.short	0x0010
        /*0094*/ 	.byte	0x00, 0xf5, 0x21, 0x00


	//----- nvinfo : EIATTR_KPARAM_INFO
	.align		4
.L_197:
        /*0098*/ 	.byte	0x04, 0x17
        /*009a*/ 	.short	(.L_199 - .L_198)
.L_198:
        /*009c*/ 	.word	0x00000000
        /*00a0*/ 	.short	0x0001
        /*00a2*/ 	.short	0x0008
        /*00a4*/ 	.byte	0x00, 0xf5, 0x21, 0x00


	//----- nvinfo : EIATTR_KPARAM_INFO
	.align		4
.L_199:
        /*00a8*/ 	.byte	0x04, 0x17
        /*00aa*/ 	.short	(.L_201 - .L_200)
.L_200:
        /*00ac*/ 	.word	0x00000000
        /*00b0*/ 	.short	0x0000
        /*00b2*/ 	.short	0x0000
        /*00b4*/ 	.byte	0x00, 0xf5, 0x21, 0x00


	//----- nvinfo : EIATTR_SPARSE_MMA_MASK
	.align		4
.L_201:
        /*00b8*/ 	.byte	0x03, 0x50
        /*00ba*/ 	.short	0x0000


	//----- nvinfo : EIATTR_MAXREG_COUNT
	.align		4
        /*00bc*/ 	.byte	0x03, 0x1b
        /*00be*/ 	.short	0x0040


	//----- nvinfo : EIATTR_MERCURY_ISA_VERSION
	.align		4
        /*00c0*/ 	.byte	0x03, 0x5f
        /*00c2*/ 	.short	0x0101


	//----- nvinfo : EIATTR_VRC_CTA_INIT_COUNT
	.align		4
        /*00c4*/ 	.byte	0x02, 0x4a
	.zero		1
	.zero		1


	//----- nvinfo : EIATTR_EXIT_INSTR_OFFSETS
	.align		4
        /*00c8*/ 	.byte	0x04, 0x1c
        /*00ca*/ 	.short	(.L_203 - .L_202)


	//   ....[0]....
.L_202:
        /*00cc*/ 	.word	0x00000060


	//   ....[1]....
        /*00d0*/ 	.word	0x00000a60


	//----- nvinfo : EIATTR_MAX_THREADS
	.align		4
.L_203:
        /*00d4*/ 	.byte	0x04, 0x05
        /*00d6*/ 	.short	(.L_205 - .L_204)
.L_204:
        /*00d8*/ 	.word	0x00000100
        /*00dc*/ 	.word	0x00000001
        /*00e0*/ 	.word	0x00000001


	//----- nvinfo : EIATTR_CRS_STACK_SIZE
	.align		4
.L_205:
        /*00e4*/ 	.byte	0x04, 0x1e
        /*00e6*/ 	.short	(.L_207 - .L_206)
.L_206:
        /*00e8*/ 	.word	0x00000000


	//----- nvinfo : EIATTR_CBANK_PARAM_SIZE
	.align		4
.L_207:
        /*00ec*/ 	.byte	0x03, 0x19
        /*00ee*/ 	.short	0x0044


	//----- nvinfo : EIATTR_PARAM_CBANK
	.align		4
        /*00f0*/ 	.byte	0x04, 0x0a
        /*00f2*/ 	.short	(.L_209 - .L_208)
	.align		4
.L_208:
        /*00f4*/ 	.word	index@(.nv.constant0.gas_fx_mega_fused_kernel)
        /*00f8*/ 	.short	0x0380
        /*00fa*/ 	.short	0x0044


	//----- nvinfo : EIATTR_SW_WAR
	.align		4
.L_209:
        /*00fc*/ 	.byte	0x04, 0x36
        /*00fe*/ 	.short	(.L_211 - .L_210)
.L_210:
        /*0100*/ 	.word	0x00000008
.L_211:


//--------------------- .nv.info.gas_fx_per_layer_kernel --------------------------
	.section	.nv.info.gas_fx_per_layer_kernel,"",@"SHT_CUDA_INFO"
	.sectionflags	@""
	.align	4


	//----- nvinfo : EIATTR_CUDA_API_VERSION
	.align		4
        /*0000*/ 	.byte	0x04, 0x37
        /*0002*/ 	.short	(.L_213 - .L_212)
.L_212:
        /*0004*/ 	.word	0x00000082


	//----- nvinfo : EIATTR_KPARAM_INFO
	.align		4
.L_213:
        /*0008*/ 	.byte	0x04, 0x17
        /*000a*/ 	.short	(.L_215 - .L_214)
.L_214:
        /*000c*/ 	.word	0x00000000
        /*0010*/ 	.short	0x0009
        /*0012*/ 	.short	0x0034
        /*0014*/ 	.byte	0x00, 0xf0, 0x11, 0x00


	//----- nvinfo : EIATTR_KPARAM_INFO
	.align		4
.L_215:
        /*0018*/ 	.byte	0x04, 0x17
        /*001a*/ 	.short	(.L_217 - .L_216)
.L_216:
        /*001c*/ 	.word	0x00000000
        /*0020*/ 	.short	0x0008
        /*0022*/ 	.short	0x0030
        /*0024*/ 	.byte	0x00, 0xf0, 0x11, 0x00


	//----- nvinfo : EIATTR_KPARAM_INFO
	.align		4
.L_217:
        /*0028*/ 	.byte	0x04, 0x17
        /*002a*/ 	.short	(.L_219 - .L_218)
.L_218:
        /*002c*/ 	.word	0x00000000
        /*0030*/ 	.short	0x0007
        /*0032*/ 	.short	0x002c
        /*0034*/ 	.byte	0x00, 0xf0, 0x11, 0x00


	//----- nvinfo : EIATTR_KPARAM_INFO
	.align		4
.L_219:
        /*0038*/ 	.byte	0x04, 0x17
        /*003a*/ 	.short	(.L_221 - .L_220)
.L_220:
        /*003c*/ 	.word	0x00000000
        /*0040*/ 	.short	0x0006
        /*0042*/ 	.short	0x0028
        /*0044*/ 	.byte	0x00, 0xf0, 0x11, 0x00


	//----- nvinfo : EIATTR_KPARAM_INFO
	.align		4
.L_221:
        /*0048*/ 	.byte	0x04, 0x17
        /*004a*/ 	.short	(.L_223 - .L_222)
.L_222:
        /*004c*/ 	.word	0x00000000
        /*0050*/ 	.short	0x0005
        /*0052*/ 	.short	0x0024
        /*0054*/ 	.byte	0x00, 0xf0, 0x11, 0x00


	//----- nvinfo : EIATTR_KPARAM_INFO
	.align		4
.L_223:
        /*0058*/ 	.byte	0x04, 0x17
        /*005a*/ 	.short	(.L_225 - .L_224)
.L_224:
        /*005c*/ 	.word	0x00000000
        /*0060*/ 	.short	0x0004
        /*0062*/ 	.short	0x0020
        /*0064*/ 	.byte	0x00, 0xf0, 0x11, 0x00


	//----- nvinfo : EIATTR_KPARAM_INFO
	.align		4
.L_225:
        /*0068*/ 	.byte	0x04, 0x17
        /*006a*/ 	.short	(.L_227 - .L_226)
.L_226:
        /*006c*/ 	.word	0x00000000
        /*0070*/ 	.short	0x0003
        /*0072*/ 	.short	0x0018
        /*0074*/ 	.byte	0x00, 0xf5, 0x21, 0x00


	//----- nvinfo : EIATTR_KPARAM_INFO
	.align		4
.L_227:
        /*0078*/ 	.byte	0x04, 0x17
        /*007a*/ 	.short	(.L_229 - .L_228)
.L_228:
        /*007c*/ 	.word	0x00000000
        /*0080*/ 	.short	0x0002
        /*0082*/ 	.short	0x0010
        /*0084*/ 	.byte	0x00, 0xf5, 0x21, 0x00


	//----- nvinfo : EIATTR_KPARAM_INFO
	.align		4
.L_229:
        /*0088*/ 	.byte	0x04, 0x17
        /*008a*/ 	.short	(.L_231 - .L_230)
.L_230:
        /*008c*/ 	.word	0x00000000
        /*0090*/ 	.short	0x0001
        /*0092*/ 	.short	0x0008
        /*0094*/ 	.byte	0x00, 0xf5, 0x21, 0x00


	//----- nvinfo : EIATTR_KPARAM_INFO
	.align		4
.L_231:
        /*0098*/ 	.byte	0x04, 0x17
        /*009a*/ 	.short	(.L_233 - .L_232)
.L_232:
        /*009c*/ 	.word	0x00000000
        /*00a0*/ 	.short	0x0000
        /*00a2*/ 	.short	0x0000
        /*00a4*/ 	.byte	0x00, 0xf5, 0x21, 0x00


	//----- nvinfo : EIATTR_SPARSE_MMA_MASK
	.align		4
.L_233:
        /*00a8*/ 	.byte	0x03, 0x50
        /*00aa*/ 	.short	0x0000


	//----- nvinfo : EIATTR_MAXREG_COUNT
	.align		4
        /*00ac*/ 	.byte	0x03, 0x1b
        /*00ae*/ 	.short	0x0040


	//----- nvinfo : EIATTR_MERCURY_ISA_VERSION
	.align		4
        /*00b0*/ 	.byte	0x03, 0x5f
        /*00b2*/ 	.short	0x0101


	//----- nvinfo : EIATTR_VRC_CTA_INIT_COUNT
	.align		4
        /*00b4*/ 	.byte	0x02, 0x4a
	.zero		1
	.zero		1


	//----- nvinfo : EIATTR_EXIT_INSTR_OFFSETS
	.align		4
        /*00b8*/ 	.byte	0x04, 0x1c
        /*00ba*/ 	.short	(.L_235 - .L_234)


	//   ....[0]....
.L_234:
        /*00bc*/ 	.word	0x00000090


	//   ....[1]....
        /*00c0*/ 	.word	0x00000330


	//   ....[2]....
        /*00c4*/ 	.word	0x000004f0


	//   ....[3]....
        /*00c8*/ 	.word	0x000006b0


	//   ....[4]....
        /*00cc*/ 	.word	0x00000880


	//----- nvinfo : EIATTR_MAX_THREADS
	.align		4
.L_235:
        /*00d0*/ 	.byte	0x04, 0x05
        /*00d2*/ 	.short	(.L_237 - .L_236)
.L_236:
        /*00d4*/ 	.word	0x00000100
        /*00d8*/ 	.word	0x00000001
        /*00dc*/ 	.word	0x00000001


	//----- nvinfo : EIATTR_CRS_STACK_SIZE
	.align		4
.L_237:
        /*00e0*/ 	.byte	0x04, 0x1e
        /*00e2*/ 	.short	(.L_239 - .L_238)
.L_238:
        /*00e4*/ 	.word	0x00000000


	//----- nvinfo : EIATTR_CBANK_PARAM_SIZE
	.align		4
.L_239:
        /*00e8*/ 	.byte	0x03, 0x19
        /*00ea*/ 	.short	0x0038


	//----- nvinfo : EIATTR_PARAM_CBANK
	.align		4
        /*00ec*/ 	.byte	0x04, 0x0a
        /*00ee*/ 	.short	(.L_241 - .L_240)
	.align		4
.L_240:
        /*00f0*/ 	.word	index@(.nv.constant0.gas_fx_per_layer_kernel)
        /*00f4*/ 	.short	0x0380
        /*00f6*/ 	.short	0x0038


	//----- nvinfo : EIATTR_SW_WAR
	.align		4
.L_241:
        /*00f8*/ 	.byte	0x04, 0x36
        /*00fa*/ 	.short	(.L_243 - .L_242)
.L_242:
        /*00fc*/ 	.word	0x00000008
.L_243:


//--------------------- .nv.info.cone_metrics_kernel --------------------------
	.section	.nv.info.cone_metrics_kernel,"",@"SHT_CUDA_INFO"
	.sectionflags	@""
	.align	4


	//----- nvinfo : EIATTR_CUDA_API_VERSION
	.align		4
        /*0000*/ 	.byte	0x04, 0x37
        /*0002*/ 	.short	(.L_245 - .L_244)
.L_244:
        /*0004*/ 	.word	0x00000082


	//----- nvinfo : EIATTR_KPARAM_INFO
	.align		4
.L_245:
        /*0008*/ 	.byte	0x04, 0x17
        /*000a*/ 	.short	(.L_247 - .L_246)
.L_246:
        /*000c*/ 	.word	0x00000000
        /*0010*/ 	.short	0x0004
        /*0012*/ 	.short	0x0020
        /*0014*/ 	.byte	0x00, 0xf0, 0x11, 0x00


	//----- nvinfo : EIATTR_KPARAM_INFO
	.align		4
.L_247:
        /*0018*/ 	.byte	0x04, 0x17
        /*001a*/ 	.short	(.L_249 - .L_248)
.L_248:
        /*001c*/ 	.word	0x00000000
        /*0020*/ 	.short	0x0003
        /*0022*/ 	.short	0x0018
        /*0024*/ 	.byte	0x00, 0xf5, 0x21, 0x00


	//----- nvinfo : EIATTR_KPARAM_INFO
	.align		4
.L_249:
        /*0028*/ 	.byte	0x04, 0x17
        /*002a*/ 	.short	(.L_251 - .L_250)
.L_250:
        /*002c*/ 	.word	0x00000000
        /*0030*/ 	.short	0x0002
        /*0032*/ 	.short	0x0010
        /*0034*/ 	.byte	0x00, 0xf5, 0x21, 0x00


	//----- nvinfo : EIATTR_KPARAM_INFO
	.align		4
.L_251:
        /*0038*/ 	.byte	0x04, 0x17
        /*003a*/ 	.short	(.L_253 - .L_252)
.L_252:
        /*003c*/ 	.word	0x00000000
        /*0040*/ 	.short	0x0001
        /*0042*/ 	.short	0x0008
        /*0044*/ 	.byte	0x00, 0xf5, 0x21, 0x00


	//----- nvinfo : EIATTR_KPARAM_INFO
	.align		4
.L_253:
        /*0048*/ 	.byte	0x04, 0x17
        /*004a*/ 	.short	(.L_255 - .L_254)
.L_254:
        /*004c*/ 	.word	0x00000000
        /*0050*/ 	.short	0x0000
        /*0052*/ 	.short	0x0000
        /*0054*/ 	.byte	0x00, 0xf5, 0x21, 0x00


	//----- nvinfo : EIATTR_SPARSE_MMA_MASK
	.align		4
.L_255:
        /*0058*/ 	.byte	0x03, 0x50
        /*005a*/ 	.short	0x0000


	//----- nvinfo : EIATTR_MAXREG_COUNT
	.align		4
        /*005c*/ 	.byte	0x03, 0x1b
        /*005e*/ 	.short	0x00ff


	//----- nvinfo : EIATTR_NUM_BARRIERS
	.align		4
        /*0060*/ 	.byte	0x02, 0x4c
        /*0062*/ 	.byte	0x01
	.zero		1


	//----- nvinfo : EIATTR_MERCURY_ISA_VERSION
	.align		4
        /*0064*/ 	.byte	0x03, 0x5f
        /*0066*/ 	.short	0x0101


	//----- nvinfo : EIATTR_VRC_CTA_INIT_COUNT
	.align		4
        /*0068*/ 	.byte	0x02, 0x4a
	.zero		1
	.zero		1


	//----- nvinfo : EIATTR_EXIT_INSTR_OFFSETS
	.align		4
        /*006c*/ 	.byte	0x04, 0x1c
        /*006e*/ 	.short	(.L_257 - .L_256)


	//   ....[0]....
.L_256:
        /*0070*/ 	.word	0x000003c0


	//   ....[1]....
        /*0074*/ 	.word	0x00000720


	//----- nvinfo : EIATTR_CRS_STACK_SIZE
	.align		4
.L_257:
        /*0078*/ 	.byte	0x04, 0x1e
        /*007a*/ 	.short	(.L_259 - .L_258)
.L_258:
        /*007c*/ 	.word	0x00000000


	//----- nvinfo : EIATTR_CBANK_PARAM_SIZE
	.align		4
.L_259:
        /*0080*/ 	.byte	0x03, 0x19
        /*0082*/ 	.short	0x0024


	//----- nvinfo : EIATTR_PARAM_CBANK
	.align		4
        /*0084*/ 	.byte	0x04, 0x0a
        /*0086*/ 	.short	(.L_261 - .L_260)
	.align		4
.L_260:
        /*0088*/ 	.word	index@(.nv.constant0.cone_metrics_kernel)
        /*008c*/ 	.short	0x0380
        /*008e*/ 	.short	0x0024


	//----- nvinfo : EIATTR_SW_WAR
	.align		4
.L_261:
        /*0090*/ 	.byte	0x04, 0x36
        /*0092*/ 	.short	(.L_263 - .L_262)
.L_262:
        /*0094*/ 	.word	0x00000008
.L_263:


//--------------------- .nv.info.vtl_audit_digest_kernel --------------------------
	.section	.nv.info.vtl_audit_digest_kernel,"",@"SHT_CUDA_INFO"
	.sectionflags	@""
	.align	4


	//----- nvinfo : EIATTR_CUDA_API_VERSION
	.align		4
        /*0000*/ 	.byte	0x04, 0x37
        /*0002*/ 	.short	(.L_265 - .L_264)
.L_264:
        /*0004*/ 	.word	0x00000082


	//----- nvinfo : EIATTR_KPARAM_INFO
	.align		4
.L_265:
        /*0008*/ 	.byte	0x04, 0x17
        /*000a*/ 	.short	(.L_267 - .L_266)
.L_266:
        /*000c*/ 	.word	0x00000000
        /*0010*/ 	.short	0x0004
        /*0012*/ 	.short	0x0020
        /*0014*/ 	.byte	0x00, 0xf0, 0x11, 0x00


	//----- nvinfo : EIATTR_KPARAM_INFO
	.align		4
.L_267:
        /*0018*/ 	.byte	0x04, 0x17
        /*001a*/ 	.short	(.L_269 - .L_268)
.L_268:
        /*001c*/ 	.word	0x00000000
        /*0020*/ 	.short	0x0003
        /*0022*/ 	.short	0x0018
        /*0024*/ 	.byte	0x00, 0xf5, 0x21, 0x00


	//----- nvinfo : EIATTR_KPARAM_INFO
	.align		4
.L_269:
        /*0028*/ 	.byte	0x04, 0x17
        /*002a*/ 	.short	(.L_271 - .L_270)
.L_270:
        /*002c*/ 	.word	0x00000000
        /*0030*/ 	.short	0x0002
        /*0032*/ 	.short	0x0010
        /*0034*/ 	.byte	0x00, 0xf5, 0x21, 0x00


	//----- nvinfo : EIATTR_KPARAM_INFO
	.align		4
.L_271:
        /*0038*/ 	.byte	0x04, 0x17
        /*003a*/ 	.short	(.L_273 - .L_272)
.L_272:
        /*003c*/ 	.word	0x00000000
        /*0040*/ 	.short	0x0001
        /*0042*/ 	.short	0x0008
        /*0044*/ 	.byte	0x00, 0xf5, 0x21, 0x00


	//----- nvinfo : EIATTR_KPARAM_INFO
	.align		4
.L_273:
        /*0048*/ 	.byte	0x04, 0x17
        /*004a*/ 	.short	(.L_275 - .L_274)
.L_274:
        /*004c*/ 	.word	0x00000000
        /*0050*/ 	.short	0x0000
        /*0052*/ 	.short	0x0000
        /*0054*/ 	.byte	0x00, 0xf5, 0x21, 0x00


	//----- nvinfo : EIATTR_SPARSE_MMA_MASK
	.align		4
.L_275:
        /*0058*/ 	.byte	0x03, 0x50
        /*005a*/ 	.short	0x0000


	//----- nvinfo : EIATTR_MAXREG_COUNT
	.align		4
        /*005c*/ 	.byte	0x03, 0x1b
        /*005e*/ 	.short	0x00ff


	//----- nvinfo : EIATTR_NUM_BARRIERS
	.align		4
        /*0060*/ 	.byte	0x02, 0x4c
        /*0062*/ 	.byte	0x01
	.zero		1


	//----- nvinfo : EIATTR_MERCURY_ISA_VERSION
	.align		4
        /*0064*/ 	.byte	0x03, 0x5f
        /*0066*/ 	.short	0x0101


	//----- nvinfo : EIATTR_VRC_CTA_INIT_COUNT
	.align		4
        /*0068*/ 	.byte	0x02, 0x4a
	.zero		1
	.zero		1


	//----- nvinfo : EIATTR_EXIT_INSTR_OFFSETS
	.align		4
        /*006c*/ 	.byte	0x04, 0x1c
        /*006e*/ 	.short	(.L_277 - .L_276)


	//   ....[0]....
.L_276:
        /*0070*/ 	.word	0x000003a0


	//   ....[1]....
        /*0074*/ 	.word	0x00000820


	//----- nvinfo : EIATTR_CRS_STACK_SIZE
	.align		4
.L_277:
        /*0078*/ 	.byte	0x04, 0x1e
        /*007a*/ 	.short	(.L_279 - .L_278)
.L_278:
        /*007c*/ 	.word	0x00000000


	//----- nvinfo : EIATTR_CBANK_PARAM_SIZE
	.align		4
.L_279:
        /*0080*/ 	.byte	0x03, 0x19
        /*0082*/ 	.short	0x0024


	//----- nvinfo : EIATTR_PARAM_CBANK
	.align		4
        /*0084*/ 	.byte	0x04, 0x0a
        /*0086*/ 	.short	(.L_281 - .L_280)
	.align		4
.L_280:
        /*0088*/ 	.word	index@(.nv.constant0.vtl_audit_digest_kernel)
        /*008c*/ 	.short	0x0380
        /*008e*/ 	.short	0x0024


	//----- nvinfo : EIATTR_SW_WAR
	.align		4
.L_281:
        /*0090*/ 	.byte	0x04, 0x36
        /*0092*/ 	.short	(.L_283 - .L_282)
.L_282:
        /*0094*/ 	.word	0x00000008
.L_283:


//--------------------- .nv.info.cone_balanced_kernel --------------------------
	.section	.nv.info.cone_balanced_kernel,"",@"SHT_CUDA_INFO"
	.sectionflags	@""
	.align	4


	//----- nvinfo : EIATTR_CUDA_API_VERSION
	.align		4
        /*0000*/ 	.byte	0x04, 0x37
        /*0002*/ 	.short	(.L_285 - .L_284)
.L_284:
        /*0004*/ 	.word	0x00000082


	//----- nvinfo : EIATTR_KPARAM_INFO
	.align		4
.L_285:
        /*0008*/ 	.byte	0x04, 0x17
        /*000a*/ 	.short	(.L_287 - .L_286)
.L_286:
        /*000c*/ 	.word	0x00000000
        /*0010*/ 	.short	0x000c
        /*0012*/ 	.short	0x0048
        /*0014*/ 	.byte	0x00, 0xf0, 0x11, 0x00


	//----- nvinfo : EIATTR_KPARAM_INFO
	.align		4
.L_287:
        /*0018*/ 	.byte	0x04, 0x17
        /*001a*/ 	.short	(.L_289 - .L_288)
.L_288:
        /*001c*/ 	.word	0x00000000
        /*0020*/ 	.short	0x000b
        /*0022*/ 	.short	0x0044
        /*0024*/ 	.byte	0x00, 0xf0, 0x11, 0x00


	//----- nvinfo : EIATTR_KPARAM_INFO
	.align		4
.L_289:
        /*0028*/ 	.byte	0x04, 0x17
        /*002a*/ 	.short	(.L_291 - .L_290)
.L_290:
        /*002c*/ 	.word	0x00000000
        /*0030*/ 	.short	0x000a
        /*0032*/ 	.short	0x0040
        /*0034*/ 	.byte	0x00, 0xf0, 0x11, 0x00


	//----- nvinfo : EIATTR_KPARAM_INFO
	.align		4
.L_291:
        /*0038*/ 	.byte	0x04, 0x17
        /*003a*/ 	.short	(.L_293 - .L_292)
.L_292:
        /*003c*/ 	.word	0x00000000
        /*0040*/ 	.short	0x0009
        /*0042*/ 	.short	0x003c
        /*0044*/ 	.byte	0x00, 0xf0, 0x11, 0x00


	//----- nvinfo : EIATTR_KPARAM_INFO
	.align		4
.L_293:
        /*0048*/ 	.byte	0x04, 0x17
        /*004a*/ 	.short	(.L_295 - .L_294)
.L_294:
        /*004c*/ 	.word	0x00000000
        /*0050*/ 	.short	0x0008
        /*0052*/ 	.short	0x0038
        /*0054*/ 	.byte	0x00, 0xf0, 0x11, 0x00


	//----- nvinfo : EIATTR_KPARAM_INFO
	.align		4
.L_295:
        /*0058*/ 	.byte	0x04, 0x17
        /*005a*/ 	.short	(.L_297 - .L_296)
.L_296:
        /*005c*/ 	.word	0x00000000
        /*0060*/ 	.short	0x0007
        /*0062*/ 	.short	0x0034
        /*0064*/ 	.byte	0x00, 0xf0, 0x11, 0x00


	//----- nvinfo : EIATTR_KPARAM_INFO
	.align		4
.L_297:
        /*0068*/ 	.byte	0x04, 0x17
        /*006a*/ 	.short	(.L_299 - .L_298)
.L_298:
        /*006c*/ 	.word	0x00000000
        /*0070*/ 	.short	0x0006
        /*0072*/ 	.short	0x0030
        /*0074*/ 	.byte	0x00, 0xf0, 0x11, 0x00


	//----- nvinfo : EIATTR_KPARAM_INFO
	.align		4
.L_299:
        /*0078*/ 	.byte	0x04, 0x17
        /*007a*/ 	.short	(.L_301 - .L_300)
.L_300:
        /*007c*/ 	.word	0x00000000
        /*0080*/ 	.short	0x0005
        /*0082*/ 	.short	0x0028
        /*0084*/ 	.byte	0x00, 0xf5, 0x21, 0x00


	//----- nvinfo : EIATTR_KPARAM_INFO
	.align		4
.L_301:
        /*0088*/ 	.byte	0x04, 0x17
        /*008a*/ 	.short	(.L_303 - .L_302)
.L_302:
        /*008c*/ 	.word	0x00000000
        /*0090*/ 	.short	0x0004
        /*0092*/ 	.short	0x0020
        /*0094*/ 	.byte	0x00, 0xf5, 0x21, 0x00


	//----- nvinfo : EIATTR_KPARAM_INFO
	.align		4
.L_303:
        /*0098*/ 	.byte	0x04, 0x17
        /*009a*/ 	.short	(.L_305 - .L_304)
.L_304:
        /*009c*/ 	.word	0x00000000
        /*00a0*/ 	.short	0x0003
        /*00a2*/ 	.short	0x0018
        /*00a4*/ 	.byte	0x00, 0xf5, 0x21, 0x00


	//----- nvinfo : EIATTR_KPARAM_INFO
	.align		4
.L_305:
        /*00a8*/ 	.byte	0x04, 0x17
        /*00aa*/ 	.short	(.L_307 - .L_306)
.L_306:
        /*00ac*/ 	.word	0x00000000
        /*00b0*/ 	.short	0x0002
        /*00b2*/ 	.short	0x0010
        /*00b4*/ 	.byte	0x00, 0xf5, 0x21, 0x00


	//----- nvinfo : EIATTR_KPARAM_INFO
	.align		4
.L_307:
        /*00b8*/ 	.byte	0x04, 0x17
        /*00ba*/ 	.short	(.L_309 - .L_308)
.L_308:
        /*00bc*/ 	.word	0x00000000
        /*00c0*/ 	.short	0x0001
        /*00c2*/ 	.short	0x0008
        /*00c4*/ 	.byte	0x00, 0xf5, 0x21, 0x00


	//----- nvinfo : EIATTR_KPARAM_INFO
	.align		4
.L_309:
        /*00c8*/ 	.byte	0x04, 0x17
        /*00ca*/ 	.short	(.L_311 - .L_310)
.L_310:
        /*00cc*/ 	.word	0x00000000
        /*00d0*/ 	.short	0x0000
        /*00d2*/ 	.short	0x0000
        /*00d4*/ 	.byte	0x00, 0xf5, 0x21, 0x00


	//----- nvinfo : EIATTR_SPARSE_MMA_MASK
	.align		4
.L_311:
        /*00d8*/ 	.byte	0x03, 0x50
        /*00da*/ 	.short	0x0000


	//----- nvinfo : EIATTR_MAXREG_COUNT
	.align		4
        /*00dc*/ 	.byte	0x03, 0x1b
        /*00de*/ 	.short	0x00ff


	//----- nvinfo : EIATTR_MERCURY_ISA_VERSION
	.align		4
        /*00e0*/ 	.byte	0x03, 0x5f
        /*00e2*/ 	.short	0x0101


	//----- nvinfo : EIATTR_VRC_CTA_INIT_COUNT
	.align		4
        /*00e4*/ 	.byte	0x02, 0x4a
	.zero		1
	.zero		1


	//----- nvinfo : EIATTR_EXIT_INSTR_OFFSETS
	.align		4
        /*00e8*/ 	.byte	0x04, 0x1c
        /*00ea*/ 	.short	(.L_313 - .L_312)


	//   ....[0]....
.L_312:
        /*00ec*/ 	.word	0x00000070


	//   ....[1]....
        /*00f0*/ 	.word	0x00000660


	//----- nvinfo : EIATTR_CRS_STACK_SIZE
	.align		4
.L_313:
        /*00f4*/ 	.byte	0x04, 0x1e
        /*00f6*/ 	.short	(.L_315 - .L_314)
.L_314:
        /*00f8*/ 	.word	0x00000000


	//----- nvinfo : EIATTR_CBANK_PARAM_SIZE
	.align		4
.L_315:
        /*00fc*/ 	.byte	0x03, 0x19
        /*00fe*/ 	.short	0x004c


	//----- nvinfo : EIATTR_PARAM_CBANK
	.align		4
        /*0100*/ 	.byte	0x04, 0x0a
        /*0102*/ 	.short	(.L_317 - .L_316)
	.align		4
.L_316:
        /*0104*/ 	.word	index@(.nv.constant0.cone_balanced_kernel)
        /*0108*/ 	.short	0x0380
        /*010a*/ 	.short	0x004c


	//----- nvinfo : EIATTR_SW_WAR
	.align		4
.L_317:
        /*010c*/ 	.byte	0x04, 0x36
        /*010e*/ 	.short	(.L_319 - .L_318)
.L_318:
        /*0110*/ 	.word	0x00000008
.L_319:


//--------------------- .nv.info.gas_throughput_kernel --------------------------
	.section	.nv.info.gas_throughput_kernel,"",@"SHT_CUDA_INFO"
	.sectionflags	@""
	.align	4


	//----- nvinfo : EIATTR_CUDA_API_VERSION
	.align		4
        /*0000*/ 	.byte	0x04, 0x37
        /*0002*/ 	.short	(.L_321 - .L_320)
.L_320:
        /*0004*/ 	.word	0x00000082


	//----- nvinfo : EIATTR_KPARAM_INFO
	.align		4
.L_321:
        /*0008*/ 	.byte	0x04, 0x17
        /*000a*/ 	.short	(.L_323 - .L_322)
.L_322:
        /*000c*/ 	.word	0x00000000
        /*0010*/ 	.short	0x000a
        /*0012*/ 	.short	0x003c
        /*0014*/ 	.byte	0x00, 0xf0, 0x11, 0x00


	//----- nvinfo : EIATTR_KPARAM_INFO
	.align		4
.L_323:
        /*0018*/ 	.byte	0x04, 0x17
        /*001a*/ 	.short	(.L_325 - .L_324)
.L_324:
        /*001c*/ 	.word	0x00000000
        /*0020*/ 	.short	0x0009
        /*0022*/ 	.short	0x0038
        /*0024*/ 	.byte	0x00, 0xf0, 0x11, 0x00


	//----- nvinfo : EIATTR_KPARAM_INFO
	.align		4
.L_325:
        /*0028*/ 	.byte	0x04, 0x17
        /*002a*/ 	.short	(.L_327 - .L_326)
.L_326:
        /*002c*/ 	.word	0x00000000
        /*0030*/ 	.short	0x0008
        /*0032*/ 	.short	0x0034
        /*0034*/ 	.byte	0x00, 0xf0, 0x11, 0x00


	//----- nvinfo : EIATTR_KPARAM_INFO
	.align		4
.L_327:
        /*0038*/ 	.byte	0x04, 0x17
        /*003a*/ 	.short	(.L_329 - .L_328)
.L_328:
        /*003c*/ 	.word	0x00000000
        /*0040*/ 	.short	0x0007
        /*0042*/ 	.short	0x0030
        /*0044*/ 	.byte	0x00, 0xf0, 0x11, 0x00


	//----- nvinfo : EIATTR_KPARAM_INFO
	.align		4
.L_329:
        /*0048*/ 	.byte	0x04, 0x17
        /*004a*/ 	.short	(.L_331 - .L_330)
.L_330:
        /*004c*/ 	.word	0x00000000
        /*0050*/ 	.short	0x0006
        /*0052*/ 	.short	0x002c
        /*0054*/ 	.byte	0x00, 0xf0, 0x11, 0x00


	//----- nvinfo : EIATTR_KPARAM_INFO
	.align		4
.L_331:
        /*0058*/ 	.byte	0x04, 0x17
        /*005a*/ 	.short	(.L_333 - .L_332)
.L_332:
        /*005c*/ 	.word	0x00000000
        /*0060*/ 	.short	0x0005
        /*0062*/ 	.short	0x0028
        /*0064*/ 	.byte	0x00, 0xf0, 0x11, 0x00


	//----- nvinfo : EIATTR_KPARAM_INFO
	.align		4
.L_333:
        /*0068*/ 	.byte	0x04, 0x17
        /*006a*/ 	.short	(.L_335 - .L_334)
.L_334:
        /*006c*/ 	.word	0x00000000
        /*0070*/ 	.short	0x0004
        /*0072*/ 	.short	0x0020
        /*0074*/ 	.byte	0x00, 0xf5, 0x21, 0x00


	//----- nvinfo : EIATTR_KPARAM_INFO
	.align		4
.L_335:
        /*0078*/ 	.byte	0x04, 0x17
        /*007a*/ 	.short	(.L_337 - .L_336)
.L_336:
        /*007c*/ 	.word	0x00000000
        /*0080*/ 	.short	0x0003
        /*0082*/ 	.short	0x0018
        /*0084*/ 	.byte	0x00, 0xf5, 0x21, 0x00


	//----- nvinfo : EIATTR_KPARAM_INFO
	.align		4
.L_337:
        /*0088*/ 	.byte	0x04, 0x17
        /*008a*/ 	.short	(.L_339 - .L_338)
.L_338:
        /*008c*/ 	.word	0x00000000
        /*0090*/ 	.short	0x0002
        /*0092*/ 	.short	0x0010
        /*0094*/ 	.byte	0x00, 0xf5, 0x21, 0x00


	//----- nvinfo : EIATTR_KPARAM_INFO
	.align		4
.L_339:
        /*0098*/ 	.byte	0x04, 0x17
        /*009a*/ 	.short	(.L_341 - .L_340)
.L_340:
        /*009c*/ 	.word	0x00000000
        /*00a0*/ 	.short	0x0001
        /*00a2*/ 	.short	0x0008
        /*00a4*/ 	.byte	0x00, 0xf5, 0x21, 0x00


	//----- nvinfo : EIATTR_KPARAM_INFO
	.align		4
.L_341:
        /*00a8*/ 	.byte	0x04, 0x17
        /*00aa*/ 	.short	(.L_343 - .L_342)
.L_342:
        /*00ac*/ 	.word	0x00000000
        /*00b0*/ 	.short	0x0000
        /*00b2*/ 	.short	0x0000
        /*00b4*/ 	.byte	0x00, 0xf5, 0x21, 0x00


	//----- nvinfo : EIATTR_SPARSE_MMA_MASK
	.align		4
.L_343:
        /*00b8*/ 	.byte	0x03, 0x50
        /*00ba*/ 	.short	0x0000


	//----- nvinfo : EIATTR_MAXREG_COUNT
	.align		4
        /*00bc*/ 	.byte	0x03, 0x1b
        /*00be*/ 	.short	0x00ff


	//----- nvinfo : EIATTR_MERCURY_ISA_VERSION
	.align		4
        /*00c0*/ 	.byte	0x03, 0x5f
        /*00c2*/ 	.short	0x0101


	//----- nvinfo : EIATTR_VRC_CTA_INIT_COUNT
	.align		4
        /*00c4*/ 	.byte	0x02, 0x4a
	.zero		1
	.zero		1


	//----- nvinfo : EIATTR_EXIT_INSTR_OFFSETS
	.align		4
        /*00c8*/ 	.byte	0x04, 0x1c
        /*00ca*/ 	.short	(.L_345 - .L_344)


	//   ....[0]....
.L_344:
        /*00cc*/ 	.word	0x00000070


	//   ....[1]....
        /*00d0*/ 	.word	0x000003e0


	//----- nvinfo : EIATTR_CRS_STACK_SIZE
	.align		4
.L_345:
        /*00d4*/ 	.byte	0x04, 0x1e
        /*00d6*/ 	.short	(.L_347 - .L_346)
.L_346:
        /*00d8*/ 	.word	0x00000000


	//----- nvinfo : EIATTR_CBANK_PARAM_SIZE
	.align		4
.L_347:
        /*00dc*/ 	.byte	0x03, 0x19
        /*00de*/ 	.short	0x0040


	//----- nvinfo : EIATTR_PARAM_CBANK
	.align		4
        /*00e0*/ 	.byte	0x04, 0x0a
        /*00e2*/ 	.short	(.L_349 - .L_348)
	.align		4
.L_348:
        /*00e4*/ 	.word	index@(.nv.constant0.gas_throughput_kernel)
        /*00e8*/ 	.short	0x0380
        /*00ea*/ 	.short	0x0040


	//----- nvinfo : EIATTR_SW_WAR
	.align		4
.L_349:
        /*00ec*/ 	.byte	0x04, 0x36
        /*00ee*/ 	.short	(.L_351 - .L_350)
.L_350:
        /*00f0*/ 	.word	0x00000008
.L_351:


//--------------------- .nv.info.gas_accuracy_kernel --------------------------
	.section	.nv.info.gas_accuracy_kernel,"",@"SHT_CUDA_INFO"
	.sectionflags	@""
	.align	4


	//----- nvinfo : EIATTR_CUDA_API_VERSION
	.align		4
        /*0000*/ 	.byte	0x04, 0x37
        /*0002*/ 	.short	(.L_353 - .L_352)
.L_352:
        /*0004*/ 	.word	0x00000082


	//----- nvinfo : EIATTR_KPARAM_INFO
	.align		4
.L_353:
        /*0008*/ 	.byte	0x04, 0x17
        /*000a*/ 	.short	(.L_355 - .L_354)
.L_354:
        /*000c*/ 	.word	0x00000000
        /*0010*/ 	.short	0x000a
        /*0012*/ 	.short	0x0038
        /*0014*/ 	.byte	0x00, 0xf0, 0x11, 0x00


	//----- nvinfo : EIATTR_KPARAM_INFO
	.align		4
.L_355:
        /*0018*/ 	.byte	0x04, 0x17
        /*001a*/ 	.short	(.L_357 - .L_356)
.L_356:
        /*001c*/ 	.word	0x00000000
        /*0020*/ 	.short	0x0009
        /*0022*/ 	.short	0x0034
        /*0024*/ 	.byte	0x00, 0xf0, 0x11, 0x00


	//----- nvinfo : EIATTR_KPARAM_INFO
	.align		4
.L_357:
        /*0028*/ 	.byte	0x04, 0x17
        /*002a*/ 	.short	(.L_359 - .L_358)
.L_358:
        /*002c*/ 	.word	0x00000000
        /*0030*/ 	.short	0x0008
        /*0032*/ 	.short	0x0030
        /*0034*/ 	.byte	0x00, 0xf0, 0x11, 0x00


	//----- nvinfo : EIATTR_KPARAM_INFO
	.align		4
.L_359:
        /*0038*/ 	.byte	0x04, 0x17
        /*003a*/ 	.short	(.L_361 - .L_360)
.L_360:
        /*003c*/ 	.word	0x00000000
        /*0040*/ 	.short	0x0007
        /*0042*/ 	.short	0x002c
        /*0044*/ 	.byte	0x00, 0xf0, 0x11, 0x00


	//----- nvinfo : EIATTR_KPARAM_INFO
	.align		4
.L_361:
        /*0048*/ 	.byte	0x04, 0x17
        /*004a*/ 	.short	(.L_363 - .L_362)
.L_362:
        /*004c*/ 	.word	0x00000000
        /*0050*/ 	.short	0x0006
        /*0052*/ 	.short	0x0028
        /*0054*/ 	.byte	0x00, 0xf0, 0x11, 0x00


	//----- nvinfo : EIATTR_KPARAM_INFO
	.align		4
.L_363:
        /*0058*/ 	.byte	0x04, 0x17
        /*005a*/ 	.short	(.L_365 - .L_364)
.L_364:
        /*005c*/ 	.word	0x00000000
        /*0060*/ 	.short	0x0005
        /*0062*/ 	.short	0x0024
        /*0064*/ 	.byte	0x00, 0xf0, 0x11, 0x00


	//----- nvinfo : EIATTR_KPARAM_INFO
	.align		4
.L_365:
        /*0068*/ 	.byte	0x04, 0x17
        /*006a*/ 	.short	(.L_367 - .L_366)
.L_366:
        /*006c*/ 	.word	0x00000000
        /*0070*/ 	.short	0x0004
        /*0072*/ 	.short	0x0020
        /*0074*/ 	.byte	0x00, 0xf0, 0x11, 0x00


	//----- nvinfo : EIATTR_KPARAM_INFO
	.align		4
.L_367:
        /*0078*/ 	.byte	0x04, 0x17
        /*007a*/ 	.short	(.L_369 - .L_368)
.L_368:
        /*007c*/ 	.word	0x00000000
        /*0080*/ 	.short	0x0003
        /*0082*/ 	.short	0x0018
        /*0084*/ 	.byte	0x00, 0xf5, 0x21, 0x00


	//----- nvinfo : EIATTR_KPARAM_INFO
	.align		4
.L_369:
        /*0088*/ 	.byte	0x04, 0x17
        /*008a*/ 	.short	(.L_371 - .L_370)
.L_370:
        /*008c*/ 	.word	0x00000000
        /*0090*/ 	.short	0x0002
        /*0092*/ 	.short	0x0010
        /*0094*/ 	.byte	0x00, 0xf5, 0x21, 0x00


	//----- nvinfo : EIATTR_KPARAM_INFO
	.align		4
.L_371:
        /*0098*/ 	.byte	0x04, 0x17
        /*009a*/ 	.short	(.L_373 - .L_372)
.L_372:
        /*009c*/ 	.word	0x00000000
        /*00a0*/ 	.short	0x0001
        /*00a2*/ 	.short	0x0008
        /*00a4*/ 	.byte	0x00, 0xf5, 0x21, 0x00


	//----- nvinfo : EIATTR_KPARAM_INFO
	.align		4
.L_373:
        /*00a8*/ 	.byte	0x04, 0x17
        /*00aa*/ 	.short	(.L_375 - .L_374)
.L_374:
        /*00ac*/ 	.word	0x00000000
        /*00b0*/ 	.short	0x0000
        /*00b2*/ 	.short	0x0000
        /*00b4*/ 	.byte	0x00, 0xf5, 0x21, 0x00


	//----- nvinfo : EIATTR_SPARSE_MMA_MASK
	.align		4
.L_375:
        /*00b8*/ 	.byte	0x03, 0x50
        /*00ba*/ 	.short	0x0000


	//----- nvinfo : EIATTR_MAXREG_COUNT
	.align		4
        /*00bc*/ 	.byte	0x03, 0x1b
        /*00be*/ 	.short	0x00ff


	//----- nvinfo : EIATTR_MERCURY_ISA_VERSION
	.align		4
        /*00c0*/ 	.byte	0x03, 0x5f
        /*00c2*/ 	.short	0x0101


	//----- nvinfo : EIATTR_VRC_CTA_INIT_COUNT
	.align		4
        /*00c4*/ 	.byte	0x02, 0x4a
	.zero		1
	.zero		1


	//----- nvinfo : EIATTR_EXIT_INSTR_OFFSETS
	.align		4
        /*00c8*/ 	.byte	0x04, 0x1c
        /*00ca*/ 	.short	(.L_377 - .L_376)


	//   ....[0]....
.L_376:
        /*00cc*/ 	.word	0x00000070


	//   ....[1]....
        /*00d0*/ 	.word	0x00000580


	//----- nvinfo : EIATTR_CRS_STACK_SIZE
	.align		4
.L_377:
        /*00d4*/ 	.byte	0x04, 0x1e
        /*00d6*/ 	.short	(.L_379 - .L_378)
.L_378:
        /*00d8*/ 	.word	0x00000000


	//----- nvinfo : EIATTR_CBANK_PARAM_SIZE
	.align		4
.L_379:
        /*00dc*/ 	.byte	0x03, 0x19
        /*00de*/ 	.short	0x003c


	//----- nvinfo : EIATTR_PARAM_CBANK
	.align		4
        /*00e0*/ 	.byte	0x04, 0x0a
        /*00e2*/ 	.short	(.L_381 - .L_380)
	.align		4
.L_380:
        /*00e4*/ 	.word	index@(.nv.constant0.gas_accuracy_kernel)
        /*00e8*/ 	.short	0x0380
        /*00ea*/ 	.short	0x003c


	//----- nvinfo : EIATTR_SW_WAR
	.align		4
.L_381:
        /*00ec*/ 	.byte	0x04, 0x36
        /*00ee*/ 	.short	(.L_383 - .L_382)
.L_382:
        /*00f0*/ 	.word	0x00000008
.L_383:


//--------------------- .nv.info.rpc_state_digest_kernel --------------------------
	.section	.nv.info.rpc_state_digest_kernel,"",@"SHT_CUDA_INFO"
	.sectionflags	@""
	.align	4


	//----- nvinfo : EIATTR_CUDA_API_VERSION
	.align		4
        /*0000*/ 	.byte	0x04, 0x37
        /*0002*/ 	.short	(.L_385 - .L_384)
.L_384:
        /*0004*/ 	.word	0x00000082


	//----- nvinfo : EIATTR_KPARAM_INFO
	.align		4
.L_385:
        /*0008*/ 	.byte	0x04, 0x17
        /*000a*/ 	.short	(.L_387 - .L_386)
.L_386:
        /*000c*/ 	.word	0x00000000
        /*0010*/ 	.short	0x0004
        /*0012*/ 	.short	0x0020
        /*0014*/ 	.byte	0x00, 0xf0, 0x11, 0x00


	//----- nvinfo : EIATTR_KPARAM_INFO
	.align		4
.L_387:
        /*0018*/ 	.byte	0x04, 0x17
        /*001a*/ 	.short	(.L_389 - .L_388)
.L_388:
        /*001c*/ 	.word	0x00000000
        /*0020*/ 	.short	0x0003
        /*0022*/ 	.short	0x0018
        /*0024*/ 	.byte	0x00, 0xf5, 0x21, 0x00


	//----- nvinfo : EIATTR_KPARAM_INFO
	.align		4
.L_389:
        /*0028*/ 	.byte	0x04, 0x17
        /*002a*/ 	.short	(.L_391 - .L_390)
.L_390:
        /*002c*/ 	.word	0x00000000
        /*0030*/ 	.short	0x0002
        /*0032*/ 	.short	0x0010
        /*0034*/ 	.byte	0x00, 0xf5, 0x21, 0x00


	//----- nvinfo : EIATTR_KPARAM_INFO
	.align		4
.L_391:
        /*0038*/ 	.byte	0x04, 0x17
        /*003a*/ 	.short	(.L_393 - .L_392)
.L_392:
        /*003c*/ 	.word	0x00000000
        /*0040*/ 	.short	0x0001
        /*0042*/ 	.short	0x0008
        /*0044*/ 	.byte	0x00, 0xf5, 0x21, 0x00


	//----- nvinfo : EIATTR_KPARAM_INFO
	.align		4
.L_393:
        /*0048*/ 	.byte	0x04, 0x17
        /*004a*/ 	.short	(.L_395 - .L_394)
.L_394:
        /*004c*/ 	.word	0x00000000
        /*0050*/ 	.short	0x0000
        /*0052*/ 	.short	0x0000
        /*0054*/ 	.byte	0x00, 0xf5, 0x21, 0x00


	//----- nvinfo : EIATTR_SPARSE_MMA_MASK
	.align		4
.L_395:
        /*0058*/ 	.byte	0x03, 0x50
        /*005a*/ 	.short	0x0000


	//----- nvinfo : EIATTR_MAXREG_COUNT
	.align		4
        /*005c*/ 	.byte	0x03, 0x1b
        /*005e*/ 	.short	0x00ff


	//----- nvinfo : EIATTR_NUM_BARRIERS
	.align		4
        /*0060*/ 	.byte	0x02, 0x4c
        /*0062*/ 	.byte	0x01
	.zero		1


	//----- nvinfo : EIATTR_MERCURY_ISA_VERSION
	.align		4
        /*0064*/ 	.byte	0x03, 0x5f
        /*0066*/ 	.short	0x0101


	//----- nvinfo : EIATTR_VRC_CTA_INIT_COUNT
	.align		4
        /*0068*/ 	.byte	0x02, 0x4a
	.zero		1
	.zero		1


	//----- nvinfo : EIATTR_EXIT_INSTR_OFFSETS
	.align		4
        /*006c*/ 	.byte	0x04, 0x1c
        /*006e*/ 	.short	(.L_397 - .L_396)


	//   ....[0]....
.L_396:
        /*0070*/ 	.word	0x00000310


	//   ....[1]....
        /*0074*/ 	.word	0x00000700


	//----- nvinfo : EIATTR_CBANK_PARAM_SIZE
	.align		4
.L_397:
        /*0078*/ 	.byte	0x03, 0x19
        /*007a*/ 	.short	0x0024


	//----- nvinfo : EIATTR_PARAM_CBANK
	.align		4
        /*007c*/ 	.byte	0x04, 0x0a
        /*007e*/ 	.short	(.L_399 - .L_398)
	.align		4
.L_398:
        /*0080*/ 	.word	index@(.nv.constant0.rpc_state_digest_kernel)
        /*0084*/ 	.short	0x0380
        /*0086*/ 	.short	0x0024


	//----- nvinfo : EIATTR_SW_WAR
	.align		4
.L_399:
        /*0088*/ 	.byte	0x04, 0x36
        /*008a*/ 	.short	(.L_401 - .L_400)
.L_400:
        /*008c*/ 	.word	0x00000008
.L_401:


//--------------------- .nv.info.dhs_coherence_kernel --------------------------
	.section	.nv.info.dhs_coherence_kernel,"",@"SHT_CUDA_INFO"
	.sectionflags	@""
	.align	4


	//----- nvinfo : EIATTR_CUDA_API_VERSION
	.align		4
        /*0000*/ 	.byte	0x04, 0x37
        /*0002*/ 	.short	(.L_403 - .L_402)
.L_402:
        /*0004*/ 	.word	0x00000082


	//----- nvinfo : EIATTR_KPARAM_INFO
	.align		4
.L_403:
        /*0008*/ 	.byte	0x04, 0x17
        /*000a*/ 	.short	(.L_405 - .L_404)
.L_404:
        /*000c*/ 	.word	0x00000000
        /*0010*/ 	.short	0x0003
        /*0012*/ 	.short	0x0018
        /*0014*/ 	.byte	0x00, 0xf0, 0x11, 0x00


	//----- nvinfo : EIATTR_KPARAM_INFO
	.align		4
.L_405:
        /*0018*/ 	.byte	0x04, 0x17
        /*001a*/ 	.short	(.L_407 - .L_406)
.L_406:
        /*001c*/ 	.word	0x00000000
        /*0020*/ 	.short	0x0002
        /*0022*/ 	.short	0x0010
        /*0024*/ 	.byte	0x00, 0xf5, 0x21, 0x00


	//----- nvinfo : EIATTR_KPARAM_INFO
	.align		4
.L_407:
        /*0028*/ 	.byte	0x04, 0x17
        /*002a*/ 	.short	(.L_409 - .L_408)
.L_408:
        /*002c*/ 	.word	0x00000000
        /*0030*/ 	.short	0x0001
        /*0032*/ 	.short	0x0008
        /*0034*/ 	.byte	0x00, 0xf5, 0x21, 0x00


	//----- nvinfo : EIATTR_KPARAM_INFO
	.align		4
.L_409:
        /*0038*/ 	.byte	0x04, 0x17
        /*003a*/ 	.short	(.L_411 - .L_410)
.L_410:
        /*003c*/ 	.word	0x00000000
        /*0040*/ 	.short	0x0000
        /*0042*/ 	.short	0x0000
        /*0044*/ 	.byte	0x00, 0xf5, 0x21, 0x00


	//----- nvinfo : EIATTR_SPARSE_MMA_MASK
	.align		4
.L_411:
        /*0048*/ 	.byte	0x03, 0x50
        /*004a*/ 	.short	0x0000


	//----- nvinfo : EIATTR_MAXREG_COUNT
	.align		4
        /*004c*/ 	.byte	0x03, 0x1b
        /*004e*/ 	.short	0x00ff


	//----- nvinfo : EIATTR_NUM_BARRIERS
	.align		4
        /*0050*/ 	.byte	0x02, 0x4c
        /*0052*/ 	.byte	0x01
	.zero		1


	//----- nvinfo : EIATTR_MERCURY_ISA_VERSION
	.align		4
        /*0054*/ 	.byte	0x03, 0x5f
        /*0056*/ 	.short	0x0101


	//----- nvinfo : EIATTR_VRC_CTA_INIT_COUNT
	.align		4
        /*0058*/ 	.byte	0x02, 0x4a
	.zero		1
	.zero		1


	//----- nvinfo : EIATTR_EXIT_INSTR_OFFSETS
	.align		4
        /*005c*/ 	.byte	0x04, 0x1c
        /*005e*/ 	.short	(.L_413 - .L_412)


	//   ....[0]....
.L_412:
        /*0060*/ 	.word	0x000003e0


	//   ....[1]....
        /*0064*/ 	.word	0x000006f0


	//----- nvinfo : EIATTR_CRS_STACK_SIZE
	.align		4
.L_413:
        /*0068*/ 	.byte	0x04, 0x1e
        /*006a*/ 	.short	(.L_415 - .L_414)
.L_414:
        /*006c*/ 	.word	0x00000000


	//----- nvinfo : EIATTR_CBANK_PARAM_SIZE
	.align		4
.L_415:
        /*0070*/ 	.byte	0x03, 0x19
        /*0072*/ 	.short	0x001c


	//----- nvinfo : EIATTR_PARAM_CBANK
	.align		4
        /*0074*/ 	.byte	0x04, 0x0a
        /*0076*/ 	.short	(.L_417 - .L_416)
	.align		4
.L_416:
        /*0078*/ 	.word	index@(.nv.constant0.dhs_coherence_kernel)
        /*007c*/ 	.short	0x0380
        /*007e*/ 	.short	0x001c


	//----- nvinfo : EIATTR_SW_WAR
	.align		4
.L_417:
        /*0080*/ 	.byte	0x04, 0x36
        /*0082*/ 	.short	(.L_419 - .L_418)
.L_418:
        /*0084*/ 	.word	0x00000008
.L_419:


//--------------------- .nv.info.dhs_laplacian_kernel --------------------------
	.section	.nv.info.dhs_laplacian_kernel,"",@"SHT_CUDA_INFO"
	.sectionflags	@""
	.align	4


	//----- nvinfo : EIATTR_CUDA_API_VERSION
	.align		4
        /*0000*/ 	.byte	0x04, 0x37
        /*0002*/ 	.short	(.L_421 - .L_420)
.L_420:
        /*0004*/ 	.word	0x00000082


	//----- nvinfo : EIATTR_KPARAM_INFO
	.align		4
.L_421:
        /*0008*/ 	.byte	0x04, 0x17
        /*000a*/ 	.short	(.L_423 - .L_422)
.L_422:
        /*000c*/ 	.word	0x00000000
        /*0010*/ 	.short	0x0004
        /*0012*/ 	.short	0x0020
        /*0014*/ 	.byte	0x00, 0xf0, 0x11, 0x00


	//----- nvinfo : EIATTR_KPARAM_INFO
	.align		4
.L_423:
        /*0018*/ 	.byte	0x04, 0x17
        /*001a*/ 	.short	(.L_425 - .L_424)
.L_424:
        /*001c*/ 	.word	0x00000000
        /*0020*/ 	.short	0x0003
        /*0022*/ 	.short	0x0018
        /*0024*/ 	.byte	0x00, 0xf5, 0x21, 0x00


	//----- nvinfo : EIATTR_KPARAM_INFO
	.align		4
.L_425:
        /*0028*/ 	.byte	0x04, 0x17
        /*002a*/ 	.short	(.L_427 - .L_426)
.L_426:
        /*002c*/ 	.word	0x00000000
        /*0030*/ 	.short	0x0002
        /*0032*/ 	.short	0x0010
        /*0034*/ 	.byte	0x00, 0xf5, 0x21, 0x00


	//----- nvinfo : EIATTR_KPARAM_INFO
	.align		4
.L_427:
        /*0038*/ 	.byte	0x04, 0x17
        /*003a*/ 	.short	(.L_429 - .L_428)
.L_428:
        /*003c*/ 	.word	0x00000000
        /*0040*/ 	.short	0x0001
        /*0042*/ 	.short	0x0008
        /*0044*/ 	.byte	0x00, 0xf5, 0x21, 0x00


	//----- nvinfo : EIATTR_KPARAM_INFO
	.align		4
.L_429:
        /*0048*/ 	.byte	0x04, 0x17
        /*004a*/ 	.short	(.L_431 - .L_430)
.L_430:
        /*004c*/ 	.word	0x00000000
        /*0050*/ 	.short	0x0000
        /*0052*/ 	.short	0x0000
        /*0054*/ 	.byte	0x00, 0xf5, 0x21, 0x00


	//----- nvinfo : EIATTR_SPARSE_MMA_MASK
	.align		4
.L_431:
        /*0058*/ 	.byte	0x03, 0x50
        /*005a*/ 	.short	0x0000


	//----- nvinfo : EIATTR_MAXREG_COUNT
	.align		4
        /*005c*/ 	.byte	0x03, 0x1b
        /*005e*/ 	.short	0x00ff


	//----- nvinfo : EIATTR_MERCURY_ISA_VERSION
	.align		4
        /*0060*/ 	.byte	0x03, 0x5f
        /*0062*/ 	.short	0x0101


	//----- nvinfo : EIATTR_VRC_CTA_INIT_COUNT
	.align		4
        /*0064*/ 	.byte	0x02, 0x4a
	.zero		1
	.zero		1


	//----- nvinfo : EIATTR_EXIT_INSTR_OFFSETS
	.align		4
        /*0068*/ 	.byte	0x04, 0x1c
        /*006a*/ 	.short	(.L_433 - .L_432)


	//   ....[0]....
.L_432:
        /*006c*/ 	.word	0x00000070


	//   ....[1]....
        /*0070*/ 	.word	0x00000820


	//   ....[2]....
        /*0074*/ 	.word	0x00000990


	//   ....[3]....
        /*0078*/ 	.word	0x00000c20


	//----- nvinfo : EIATTR_CRS_STACK_SIZE
	.align		4
.L_433:
        /*007c*/ 	.byte	0x04, 0x1e
        /*007e*/ 	.short	(.L_435 - .L_434)
.L_434:
        /*0080*/ 	.word	0x00000000


	//----- nvinfo : EIATTR_CBANK_PARAM_SIZE
	.align		4
.L_435:
        /*0084*/ 	.byte	0x03, 0x19
        /*0086*/ 	.short	0x0024


	//----- nvinfo : EIATTR_PARAM_CBANK
	.align		4
        /*0088*/ 	.byte	0x04, 0x0a
        /*008a*/ 	.short	(.L_437 - .L_436)
	.align		4
.L_436:
        /*008c*/ 	.word	index@(.nv.constant0.dhs_laplacian_kernel)
        /*0090*/ 	.short	0x0380
        /*0092*/ 	.short	0x0024


	//----- nvinfo : EIATTR_SW_WAR
	.align		4
.L_437:
        /*0094*/ 	.byte	0x04, 0x36
        /*0096*/ 	.short	(.L_439 - .L_438)
.L_438:
        /*0098*/ 	.word	0x00000008
.L_439:


//--------------------- .nv.info.gas_fx_weight_aware_kernel --------------------------
	.section	.nv.info.gas_fx_weight_aware_kernel,"",@"SHT_CUDA_INFO"
	.sectionflags	@""
	.align	4


	//----- nvinfo : EIATTR_CUDA_API_VERSION
	.align		4
        /*0000*/ 	.byte	0x04, 0x37
        /*0002*/ 	.short	(.L_441 - .L_440)
.L_440:
        /*0004*/ 	.word	0x00000082


	//----- nvinfo : EIATTR_KPARAM_INFO
	.align		4
.L_441:
        /*0008*/ 	.byte	0x04, 0x17
        /*000a*/ 	.short	(.L_443 - .L_442)
.L_442:
        /*000c*/ 	.word	0x00000000
        /*0010*/ 	.short	0x000a
        /*0012*/ 	.short	0x003c
        /*0014*/ 	.byte	0x00, 0xf0, 0x11, 0x00


	//----- nvinfo : EIATTR_KPARAM_INFO
	.align		4
.L_443:
        /*0018*/ 	.byte	0x04, 0x17
        /*001a*/ 	.short	(.L_445 - .L_444)
.L_444:
        /*001c*/ 	.word	0x00000000
        /*0020*/ 	.short	0x0009
        /*0022*/ 	.short	0x0038
        /*0024*/ 	.byte	0x00, 0xf0, 0x11, 0x00


	//----- nvinfo : EIATTR_KPARAM_INFO
	.align		4
.L_445:
        /*0028*/ 	.byte	0x04, 0x17
        /*002a*/ 	.short	(.L_447 - .L_446)
.L_446:
        /*002c*/ 	.word	0x00000000
        /*0030*/ 	.short	0x0008
        /*0032*/ 	.short	0x0034
        /*0034*/ 	.byte	0x00, 0xf0, 0x11, 0x00


	//----- nvinfo : EIATTR_KPARAM_INFO
	.align		4
.L_447:
        /*0038*/ 	.byte	0x04, 0x17
        /*003a*/ 	.short	(.L_449 - .L_448)
.L_448:
        /*003c*/ 	.word	0x00000000
        /*0040*/ 	.short	0x0007
        /*0042*/ 	.short	0x0030
        /*0044*/ 	.byte	0x00, 0xf0, 0x11, 0x00


	//----- nvinfo : EIATTR_KPARAM_INFO
	.align		4
.L_449:
        /*0048*/ 	.byte	0x04, 0x17
        /*004a*/ 	.short	(.L_451 - .L_450)
.L_450:
        /*004c*/ 	.word	0x00000000
        /*0050*/ 	.short	0x0006
        /*0052*/ 	.short	0x002c
        /*0054*/ 	.byte	0x00, 0xf0, 0x11, 0x00


	//----- nvinfo : EIATTR_KPARAM_INFO
	.align		4
.L_451:
        /*0058*/ 	.byte	0x04, 0x17
        /*005a*/ 	.short	(.L_453 - .L_452)
.L_452:
        /*005c*/ 	.word	0x00000000
        /*0060*/ 	.short	0x0005
        /*0062*/ 	.short	0x0028
        /*0064*/ 	.byte	0x00, 0xf0, 0x11, 0x00


	//----- nvinfo : EIATTR_KPARAM_INFO
	.align		4
.L_453:
        /*0068*/ 	.byte	0x04, 0x17
        /*006a*/ 	.short	(.L_455 - .L_454)
.L_454:
        /*006c*/ 	.word	0x00000000
        /*0070*/ 	.short	0x0004
        /*0072*/ 	.short	0x0020
        /*0074*/ 	.byte	0x00, 0xf5, 0x21, 0x00


	//----- nvinfo : EIATTR_KPARAM_INFO
	.align		4
.L_455:
        /*0078*/ 	.byte	0x04, 0x17
        /*007a*/ 	.short	(.L_457 - .L_456)
.L_456:
        /*007c*/ 	.word	0x00000000
        /*0080*/ 	.short	0x0003
        /*0082*/ 	.short	0x0018
        /*0084*/ 	.byte	0x00, 0xf5, 0x21, 0x00


	//----- nvinfo : EIATTR_KPARAM_INFO
	.align		4
.L_457:
        /*0088*/ 	.byte	0x04, 0x17
        /*008a*/ 	.short	(.L_459 - .L_458)
.L_458:
        /*008c*/ 	.word	0x00000000
        /*0090*/ 	.short	0x0002
        /*0092*/ 	.short	0x0010
        /*0094*/ 	.byte	0x00, 0xf5, 0x21, 0x00


	//----- nvinfo : EIATTR_KPARAM_INFO
	.align		4
.L_459:
        /*0098*/ 	.byte	0x04, 0x17
        /*009a*/ 	.short	(.L_461 - .L_460)
.L_460:
        /*009c*/ 	.word	0x00000000
        /*00a0*/ 	.short	0x0001
        /*00a2*/ 	.short	0x0008
        /*00a4*/ 	.byte	0x00, 0xf5, 0x21, 0x00


	//----- nvinfo : EIATTR_KPARAM_INFO
	.align		4
.L_461:
        /*00a8*/ 	.byte	0x04, 0x17
        /*00aa*/ 	.short	(.L_463 - .L_462)
.L_462:
        /*00ac*/ 	.word	0x00000000
        /*00b0*/ 	.short	0x0000
        /*00b2*/ 	.short	0x0000
        /*00b4*/ 	.byte	0x00, 0xf5, 0x21, 0x00


	//----- nvinfo : EIATTR_SPARSE_MMA_MASK
	.align		4
.L_463:
        /*00b8*/ 	.byte	0x03, 0x50
        /*00ba*/ 	.short	0x0000


	//----- nvinfo : EIATTR_MAXREG_COUNT
	.align		4
        /*00bc*/ 	.byte	0x03, 0x1b
        /*00be*/ 	.short	0x0040


	//----- nvinfo : EIATTR_MERCURY_ISA_VERSION
	.align		4
        /*00c0*/ 	.byte	0x03, 0x5f
        /*00c2*/ 	.short	0x0101


	//----- nvinfo : EIATTR_VRC_CTA_INIT_COUNT
	.align		4
        /*00c4*/ 	.byte	0x02, 0x4a
	.zero		1
	.zero		1


	//----- nvinfo : EIATTR_EXIT_INSTR_OFFSETS
	.align		4
        /*00c8*/ 	.byte	0x04, 0x1c
        /*00ca*/ 	.short	(.L_465 - .L_464)


	//   ....[0]....
.L_464:
        /*00cc*/ 	.word	0x00000090


	//   ....[1]....
        /*00d0*/ 	.word	0x00000460


	//   ....[2]....
        /*00d4*/ 	.word	0x00000740


	//----- nvinfo : EIATTR_MAX_THREADS
	.align		4
.L_465:
        /*00d8*/ 	.byte	0x04, 0x05
        /*00da*/ 	.short	(.L_467 - .L_466)
.L_466:
        /*00dc*/ 	.word	0x00000100
        /*00e0*/ 	.word	0x00000001
        /*00e4*/ 	.word	0x00000001


	//----- nvinfo : EIATTR_CRS_STACK_SIZE
	.align		4
.L_467:
        /*00e8*/ 	.byte	0x04, 0x1e
        /*00ea*/ 	.short	(.L_469 - .L_468)
.L_468:
        /*00ec*/ 	.word	0x00000000


	//----- nvinfo : EIATTR_CBANK_PARAM_SIZE
	.align		4
.L_469:
        /*00f0*/ 	.byte	0x03, 0x19
        /*00f2*/ 	.short	0x0040


	//----- nvinfo : EIATTR_PARAM_CBANK
	.align		4
        /*00f4*/ 	.byte	0x04, 0x0a
        /*00f6*/ 	.short	(.L_471 - .L_470)
	.align		4
.L_470:
        /*00f8*/ 	.word	index@(.nv.constant0.gas_fx_weight_aware_kernel)
        /*00fc*/ 	.short	0x0380
        /*00fe*/ 	.short	0x0040


	//----- nvinfo : EIATTR_SW_WAR
	.align		4
.L_471:
        /*0100*/ 	.byte	0x04, 0x36
        /*0102*/ 	.short	(.L_473 - .L_472)
.L_472:
        /*0104*/ 	.word	0x00000008
.L_473:


//--------------------- .nv.info.fused_smpe_adam_kernel --------------------------
	.section	.nv.info.fused_smpe_adam_kernel,"",@"SHT_CUDA_INFO"
	.sectionflags	@""
	.align	4


	//----- nvinfo : EIATTR_CUDA_API_VERSION
	.align		4
        /*0000*/ 	.byte	0x04, 0x37
        /*0002*/ 	.short	(.L_475 - .L_474)
.L_474:
        /*0004*/ 	.word	0x00000082


	//----- nvinfo : EIATTR_KPARAM_INFO
	.align		4
.L_475:
        /*0008*/ 	.byte	0x04, 0x17
        /*000a*/ 	.short	(.L_477 - .L_476)
.L_476:
        /*000c*/ 	.word	0x00000000
        /*0010*/ 	.short	0x000b
        /*0012*/ 	.short	0x0044
        /*0014*/ 	.byte	0x00, 0xf0, 0x11, 0x00


	//----- nvinfo : EIATTR_KPARAM_INFO
	.align		4
.L_477:
        /*0018*/ 	.byte	0x04, 0x17
        /*001a*/ 	.short	(.L_479 - .L_478)
.L_478:
        /*001c*/ 	.word	0x00000000
        /*0020*/ 	.short	0x000a
        /*0022*/ 	.short	0x0040
        /*0024*/ 	.byte	0x00, 0xf0, 0x11, 0x00


	//----- nvinfo : EIATTR_KPARAM_INFO
	.align		4
.L_479:
        /*0028*/ 	.byte	0x04, 0x17
        /*002a*/ 	.short	(.L_481 - .L_480)
.L_480:
        /*002c*/ 	.word	0x00000000
        /*0030*/ 	.short	0x0009
        /*0032*/ 	.short	0x003c
        /*0034*/ 	.byte	0x00, 0xf0, 0x11, 0x00


	//----- nvinfo : EIATTR_KPARAM_INFO
	.align		4
.L_481:
        /*0038*/ 	.byte	0x04, 0x17
        /*003a*/ 	.short	(.L_483 - .L_482)
.L_482:
        /*003c*/ 	.word	0x00000000
        /*0040*/ 	.short	0x0008
        /*0042*/ 	.short	0x0038
        /*0044*/ 	.byte	0x00, 0xf0, 0x11, 0x00


	//----- nvinfo : EIATTR_KPARAM_INFO
	.align		4
.L_483:
        /*0048*/ 	.byte	0x04, 0x17
        /*004a*/ 	.short	(.L_485 - .L_484)
.L_484:
        /*004c*/ 	.word	0x00000000
        /*0050*/ 	.short	0x0007
        /*0052*/ 	.short	0x0034
        /*0054*/ 	.byte	0x00, 0xf0, 0x11, 0x00


	//----- nvinfo : EIATTR_KPARAM_INFO
	.align		4
.L_485:
        /*0058*/ 	.byte	0x04, 0x17
        /*005a*/ 	.short	(.L_487 - .L_486)
.L_486:
        /*005c*/ 	.word	0x00000000
        /*0060*/ 	.short	0x0006
        /*0062*/ 	.short	0x0030
        /*0064*/ 	.byte	0x00, 0xf0, 0x11, 0x00


	//----- nvinfo : EIATTR_KPARAM_INFO
	.align		4
.L_487:
        /*0068*/ 	.byte	0x04, 0x17
        /*006a*/ 	.short	(.L_489 - .L_488)
.L_488:
        /*006c*/ 	.word	0x00000000
        /*0070*/ 	.short	0x0005
        /*0072*/ 	.short	0x0028
        /*0074*/ 	.byte	0x00, 0xf5, 0x21, 0x00


	//----- nvinfo : EIATTR_KPARAM_INFO
	.align		4
.L_489:
        /*0078*/ 	.byte	0x04, 0x17
        /*007a*/ 	.short	(.L_491 - .L_490)
.L_490:
        /*007c*/ 	.word	0x00000000
        /*0080*/ 	.short	0x0004
        /*0082*/ 	.short	0x0020
        /*0084*/ 	.byte	0x00, 0xf5, 0x21, 0x00


	//----- nvinfo : EIATTR_KPARAM_INFO
	.align		4
.L_491:
        /*0088*/ 	.byte	0x04, 0x17
        /*008a*/ 	.short	(.L_493 - .L_492)
.L_492:
        /*008c*/ 	.word	0x00000000
        /*0090*/ 	.short	0x0003
        /*0092*/ 	.short	0x0018
        /*0094*/ 	.byte	0x00, 0xf5, 0x21, 0x00


	//----- nvinfo : EIATTR_KPARAM_INFO
	.align		4
.L_493:
        /*0098*/ 	.byte	0x04, 0x17
        /*009a*/ 	.short	(.L_495 - .L_494)
.L_494:
        /*009c*/ 	.word	0x00000000
        /*00a0*/ 	.short	0x0002
        /*00a2*/ 	.short	0x0010
        /*00a4*/ 	.byte	0x00, 0xf5, 0x21, 0x00


	//----- nvinfo : EIATTR_KPARAM_INFO
	.align		4
.L_495:
        /*00a8*/ 	.byte	0x04, 0x17
        /*00aa*/ 	.short	(.L_497 - .L_496)
.L_496:
        /*00ac*/ 	.word	0x00000000
        /*00b0*/ 	.short	0x0001
        /*00b2*/ 	.short	0x0008
        /*00b4*/ 	.byte	0x00, 0xf5, 0x21, 0x00


	//----- nvinfo : EIATTR_KPARAM_INFO
	.align		4
.L_497:
        /*00b8*/ 	.byte	0x04, 0x17
        /*00ba*/ 	.short	(.L_499 - .L_498)
.L_498:
        /*00bc*/ 	.word	0x00000000
        /*00c0*/ 	.short	0x0000
        /*00c2*/ 	.short	0x0000
        /*00c4*/ 	.byte	0x00, 0xf5, 0x21, 0x00


	//----- nvinfo : EIATTR_SPARSE_MMA_MASK
	.align		4
.L_499:
        /*00c8*/ 	.byte	0x03, 0x50
        /*00ca*/ 	.short	0x0000


	//----- nvinfo : EIATTR_MAXREG_COUNT
	.align		4
        /*00cc*/ 	.byte	0x03, 0x1b
        /*00ce*/ 	.short	0x00ff


	//----- nvinfo : EIATTR_MERCURY_ISA_VERSION
	.align		4
        /*00d0*/ 	.byte	0x03, 0x5f
        /*00d2*/ 	.short	0x0101


	//----- nvinfo : EIATTR_VRC_CTA_INIT_COUNT
	.align		4
        /*00d4*/ 	.byte	0x02, 0x4a
	.zero		1
	.zero		1


	//----- nvinfo : EIATTR_EXIT_INSTR_OFFSETS
	.align		4
        /*00d8*/ 	.byte	0x04, 0x1c
        /*00da*/ 	.short	(.L_501 - .L_500)


	//   ....[0]....
.L_500:
        /*00dc*/ 	.word	0x00000070


	//   ....[1]....
        /*00e0*/ 	.word	0x000004a0


	//----- nvinfo : EIATTR_CRS_STACK_SIZE
	.align		4
.L_501:
        /*00e4*/ 	.byte	0x04, 0x1e
        /*00e6*/ 	.short	(.L_503 - .L_502)
.L_502:
        /*00e8*/ 	.word	0x00000000


	//----- nvinfo : EIATTR_CBANK_PARAM_SIZE
	.align		4
.L_503:
        /*00ec*/ 	.byte	0x03, 0x19
        /*00ee*/ 	.short	0x0048


	//----- nvinfo : EIATTR_PARAM_CBANK
	.align		4
        /*00f0*/ 	.byte	0x04, 0x0a
        /*00f2*/ 	.short	(.L_505 - .L_504)
	.align		4
.L_504:
        /*00f4*/ 	.word	index@(.nv.constant0.fused_smpe_adam_kernel)
        /*00f8*/ 	.short	0x0380
        /*00fa*/ 	.short	0x0048


	//----- nvinfo : EIATTR_SW_WAR
	.align		4
.L_505:
        /*00fc*/ 	.byte	0x04, 0x36
        /*00fe*/ 	.short	(.L_507 - .L_506)
.L_506:
        /*0100*/ 	.word	0x00000008
.L_507:


//--------------------- .nv.info.compute_grad_norm --------------------------
	.section	.nv.info.compute_grad_norm,"",@"SHT_CUDA_INFO"
	.sectionflags	@""
	.align	4


	//----- nvinfo : EIATTR_CUDA_API_VERSION
	.align		4
        /*0000*/ 	.byte	0x04, 0x37
        /*0002*/ 	.short	(.L_509 - .L_508)
.L_508:
        /*0004*/ 	.word	0x00000082


	//----- nvinfo : EIATTR_KPARAM_INFO
	.align		4
.L_509:
        /*0008*/ 	.byte	0x04, 0x17
        /*000a*/ 	.short	(.L_511 - .L_510)
.L_510:
        /*000c*/ 	.word	0x00000000
        /*0010*/ 	.short	0x0002
        /*0012*/ 	.short	0x0010
        /*0014*/ 	.byte	0x00, 0xf0, 0x11, 0x00


	//----- nvinfo : EIATTR_KPARAM_INFO
	.align		4
.L_511:
        /*0018*/ 	.byte	0x04, 0x17
        /*001a*/ 	.short	(.L_513 - .L_512)
.L_512:
        /*001c*/ 	.word	0x00000000
        /*0020*/ 	.short	0x0001
        /*0022*/ 	.short	0x0008
        /*0024*/ 	.byte	0x00, 0xf5, 0x21, 0x00


	//----- nvinfo : EIATTR_KPARAM_INFO
	.align		4
.L_513:
        /*0028*/ 	.byte	0x04, 0x17
        /*002a*/ 	.short	(.L_515 - .L_514)
.L_514:
        /*002c*/ 	.word	0x00000000
        /*0030*/ 	.short	0x0000
        /*0032*/ 	.short	0x0000
        /*0034*/ 	.byte	0x00, 0xf5, 0x21, 0x00


	//----- nvinfo : EIATTR_SPARSE_MMA_MASK
	.align		4
.L_515:
        /*0038*/ 	.byte	0x03, 0x50
        /*003a*/ 	.short	0x0000


	//----- nvinfo : EIATTR_MAXREG_COUNT
	.align		4
        /*003c*/ 	.byte	0x03, 0x1b
        /*003e*/ 	.short	0x0040


	//----- nvinfo : EIATTR_MERCURY_ISA_VERSION
	.align		4
        /*0040*/ 	.byte	0x03, 0x5f
        /*0042*/ 	.short	0x0101


	//----- nvinfo : EIATTR_COOP_GROUP_MASK_REGIDS
	.align		4
        /*0044*/ 	.byte	0x04, 0x29
        /*0046*/ 	.short	(.L_517 - .L_516)


	//   ....[0]....
.L_516:
        /*0048*/ 	.word	0xffffffff


	//   ....[1]....
        /*004c*/ 	.word	0xffffffff


	//   ....[2]....
        /*0050*/ 	.word	0xffffffff


	//   ....[3]....
        /*0054*/ 	.word	0xffffffff


	//   ....[4]....
        /*0058*/ 	.word	0xffffffff


	//----- nvinfo : EIATTR_COOP_GROUP_INSTR_OFFSETS
	.align		4
.L_517:
        /*005c*/ 	.byte	0x04, 0x28
        /*005e*/ 	.short	(.L_519 - .L_518)


	//   ....[0]....
.L_518:
        /*0060*/ 	.word	0x000002a0


	//   ....[1]....
        /*0064*/ 	.word	0x000002d0


	//   ....[2]....
        /*0068*/ 	.word	0x000002f0


	//   ....[3]....
        /*006c*/ 	.word	0x00000310


	//   ....[4]....
        /*0070*/ 	.word	0x00000330


	//----- nvinfo : EIATTR_VRC_CTA_INIT_COUNT
	.align		4
.L_519:
        /*0074*/ 	.byte	0x02, 0x4a
	.zero		1
	.zero		1


	//----- nvinfo : EIATTR_EXIT_INSTR_OFFSETS
	.align		4
        /*0078*/ 	.byte	0x04, 0x1c
        /*007a*/ 	.short	(.L_521 - .L_520)


	//   ....[0]....
.L_520:
        /*007c*/ 	.word	0x00000340


	//   ....[1]....
        /*0080*/ 	.word	0x00000380


	//----- nvinfo : EIATTR_MAX_THREADS
	.align		4
.L_521:
        /*0084*/ 	.byte	0x04, 0x05
        /*0086*/ 	.short	(.L_523 - .L_522)
.L_522:
        /*0088*/ 	.word	0x00000100
        /*008c*/ 	.word	0x00000001
        /*0090*/ 	.word	0x00000001


	//----- nvinfo : EIATTR_CRS_STACK_SIZE
	.align		4
.L_523:
        /*0094*/ 	.byte	0x04, 0x1e
        /*0096*/ 	.short	(.L_525 - .L_524)
.L_524:
        /*0098*/ 	.word	0x00000000


	//----- nvinfo : EIATTR_CBANK_PARAM_SIZE
	.align		4
.L_525:
        /*009c*/ 	.byte	0x03, 0x19
        /*009e*/ 	.short	0x0014


	//----- nvinfo : EIATTR_PARAM_CBANK
	.align		4
        /*00a0*/ 	.byte	0x04, 0x0a
        /*00a2*/ 	.short	(.L_527 - .L_526)
	.align		4
.L_526:
        /*00a4*/ 	.word	index@(.nv.constant0.compute_grad_norm)
        /*00a8*/ 	.short	0x0380
        /*00aa*/ 	.short	0x0014


	//----- nvinfo : EIATTR_SW_WAR
	.align		4
.L_527:
        /*00ac*/ 	.byte	0x04, 0x36
        /*00ae*/ 	.short	(.L_529 - .L_528)
.L_528:
        /*00b0*/ 	.word	0x00000008
.L_529:


//--------------------- .nv.info.gas_fx_robust_kernel --------------------------
	.section	.nv.info.gas_fx_robust_kernel,"",@"SHT_CUDA_INFO"
	.sectionflags	@""
	.align	4


	//----- nvinfo : EIATTR_CUDA_API_VERSION
	.align		4
        /*0000*/ 	.byte	0x04, 0x37
        /*0002*/ 	.short	(.L_531 - .L_530)
.L_530:
        /*0004*/ 	.word	0x00000082


	//----- nvinfo : EIATTR_KPARAM_INFO
	.align		4
.L_531:
        /*0008*/ 	.byte	0x04, 0x17
        /*000a*/ 	.short	(.L_533 - .L_532)
.L_532:
        /*000c*/ 	.word	0x00000000
        /*0010*/ 	.short	0x0006
        /*0012*/ 	.short	0x0024
        /*0014*/ 	.byte	0x00, 0xf0, 0x11, 0x00


	//----- nvinfo : EIATTR_KPARAM_INFO
	.align		4
.L_533:
        /*0018*/ 	.byte	0x04, 0x17
        /*001a*/ 	.short	(.L_535 - .L_534)
.L_534:
        /*001c*/ 	.word	0x00000000
        /*0020*/ 	.short	0x0005
        /*0022*/ 	.short	0x0020
        /*0024*/ 	.byte	0x00, 0xf0, 0x11, 0x00


	//----- nvinfo : EIATTR_KPARAM_INFO
	.align		4
.L_535:
        /*0028*/ 	.byte	0x04, 0x17
        /*002a*/ 	.short	(.L_537 - .L_536)
.L_536:
        /*002c*/ 	.word	0x00000000
        /*0030*/ 	.short	0x0004
        /*0032*/ 	.short	0x001c
        /*0034*/ 	.byte	0x00, 0xf0, 0x11, 0x00


	//----- nvinfo : EIATTR_KPARAM_INFO
	.align		4
.L_537:
        /*0038*/ 	.byte	0x04, 0x17
        /*003a*/ 	.short	(.L_539 - .L_538)
.L_538:
        /*003c*/ 	.word	0x00000000
        /*0040*/ 	.short	0x0003
        /*0042*/ 	.short	0x0018
        /*0044*/ 	.byte	0x00, 0xf0, 0x11, 0x00


	//----- nvinfo : EIATTR_KPARAM_INFO
	.align		4
.L_539:
        /*0048*/ 	.byte	0x04, 0x17
        /*004a*/ 	.short	(.L_541 - .L_540)
.L_540:
        /*004c*/ 	.word	0x00000000
        /*0050*/ 	.short	0x0002
        /*0052*/ 	.short	0x0010
        /*0054*/ 	.byte	0x00, 0xf5, 0x21, 0x00


	//----- nvinfo : EIATTR_KPARAM_INFO
	.align		4
.L_541:
        /*0058*/ 	.byte	0x04, 0x17
        /*005a*/ 	.short	(.L_543 - .L_542)
.L_542:
        /*005c*/ 	.word	0x00000000
        /*0060*/ 	.short	0x0001
        /*0062*/ 	.short	0x0008
        /*0064*/ 	.byte	0x00, 0xf5, 0x21, 0x00


	//----- nvinfo : EIATTR_KPARAM_INFO
	.align		4
.L_543:
        /*0068*/ 	.byte	0x04, 0x17
        /*006a*/ 	.short	(.L_545 - .L_544)
.L_544:
        /*006c*/ 	.word	0x00000000
        /*0070*/ 	.short	0x0000
        /*0072*/ 	.short	0x0000
        /*0074*/ 	.byte	0x00, 0xf5, 0x21, 0x00


	//----- nvinfo : EIATTR_SPARSE_MMA_MASK
	.align		4
.L_545:
        /*0078*/ 	.byte	0x03, 0x50
        /*007a*/ 	.short	0x0000


	//----- nvinfo : EIATTR_MAXREG_COUNT
	.align		4
        /*007c*/ 	.byte	0x03, 0x1b
        /*007e*/ 	.short	0x00ff


	//----- nvinfo : EIATTR_MERCURY_ISA_VERSION
	.align		4
        /*0080*/ 	.byte	0x03, 0x5f
        /*0082*/ 	.short	0x0101


	//----- nvinfo : EIATTR_VRC_CTA_INIT_COUNT
	.align		4
        /*0084*/ 	.byte	0x02, 0x4a
	.zero		1
	.zero		1


	//----- nvinfo : EIATTR_EXIT_INSTR_OFFSETS
	.align		4
        /*0088*/ 	.byte	0x04, 0x1c
        /*008a*/ 	.short	(.L_547 - .L_546)


	//   ....[0]....
.L_546:
        /*008c*/ 	.word	0x00000070


	//   ....[1]....
        /*0090*/ 	.word	0x00000220


	//----- nvinfo : EIATTR_CBANK_PARAM_SIZE
	.align		4
.L_547:
        /*0094*/ 	.byte	0x03, 0x19
        /*0096*/ 	.short	0x0028


	//----- nvinfo : EIATTR_PARAM_CBANK
	.align		4
        /*0098*/ 	.byte	0x04, 0x0a
        /*009a*/ 	.short	(.L_549 - .L_548)
	.align		4
.L_548:
        /*009c*/ 	.word	index@(.nv.constant0.gas_fx_robust_kernel)
        /*00a0*/ 	.short	0x0380
        /*00a2*/ 	.short	0x0028


	//----- nvinfo : EIATTR_SW_WAR
	.align		4
.L_549:
        /*00a4*/ 	.byte	0x04, 0x36
        /*00a6*/ 	.short	(.L_551 - .L_550)
.L_550:
        /*00a8*/ 	.word	0x00000008
.L_551:


//--------------------- .nv.info.gas_fx_kernel    --------------------------
	.section	.nv.info.gas_fx_kernel,"",@"SHT_CUDA_INFO"
	.sectionflags	@""
	.align	4


	//----- nvinfo : EIATTR_CUDA_API_VERSION
	.align		4
        /*0000*/ 	.byte	0x04, 0x37
        /*0002*/ 	.short	(.L_553 - .L_552)
.L_552:
        /*0004*/ 	.word	0x00000082


	//----- nvinfo : EIATTR_KPARAM_INFO
	.align		4
.L_553:
        /*0008*/ 	.byte	0x04, 0x17
        /*000a*/ 	.short	(.L_555 - .L_554)
.L_554:
        /*000c*/ 	.word	0x00000000
        /*0010*/ 	.short	0x0009
        /*0012*/ 	.short	0x0034
        /*0014*/ 	.byte	0x00, 0xf0, 0x11, 0x00


	//----- nvinfo : EIATTR_KPARAM_INFO
	.align		4
.L_555:
        /*0018*/ 	.byte	0x04, 0x17
        /*001a*/ 	.short	(.L_557 - .L_556)
.L_556:
        /*001c*/ 	.word	0x00000000
        /*0020*/ 	.short	0x0008
        /*0022*/ 	.short	0x0030
        /*0024*/ 	.byte	0x00, 0xf0, 0x11, 0x00


	//----- nvinfo : EIATTR_KPARAM_INFO
	.align		4
.L_557:
        /*0028*/ 	.byte	0x04, 0x17
        /*002a*/ 	.short	(.L_559 - .L_558)
.L_558:
        /*002c*/ 	.word	0x00000000
        /*0030*/ 	.short	0x0007
        /*0032*/ 	.short	0x002c
        /*0034*/ 	.byte	0x00, 0xf0, 0x11, 0x00


	//----- nvinfo : EIATTR_KPARAM_INFO
	.align		4
.L_559:
        /*0038*/ 	.byte	0x04, 0x17
        /*003a*/ 	.short	(.L_561 - .L_560)
.L_560:
        /*003c*/ 	.word	0x00000000
        /*0040*/ 	.short	0x0006
        /*0042*/ 	.short	0x0028
        /*0044*/ 	.byte	0x00, 0xf0, 0x11, 0x00


	//----- nvinfo : EIATTR_KPARAM_INFO
	.align		4
.L_561:
        /*0048*/ 	.byte	0x04, 0x17
        /*004a*/ 	.short	(.L_563 - .L_562)
.L_562:
        /*004c*/ 	.word	0x00000000
        /*0050*/ 	.short	0x0005
        /*0052*/ 	.short	0x0024
        /*0054*/ 	.byte	0x00, 0xf0, 0x11, 0x00


	//----- nvinfo : EIATTR_KPARAM_INFO
	.align		4
.L_563:
        /*0058*/ 	.byte	0x04, 0x17
        /*005a*/ 	.short	(.L_565 - .L_564)
.L_564:
        /*005c*/ 	.word	0x00000000
        /*0060*/ 	.short	0x0004
        /*0062*/ 	.short	0x0020
        /*0064*/ 	.byte	0x00, 0xf0, 0x11, 0x00


	//----- nvinfo : EIATTR_KPARAM_INFO
	.align		4
.L_565:
        /*0068*/ 	.byte	0x04, 0x17
        /*006a*/ 	.short	(.L_567 - .L_566)
.L_566:
        /*006c*/ 	.word	0x00000000
        /*0070*/ 	.short	0x0003
        /*0072*/ 	.short	0x0018
        /*0074*/ 	.byte	0x00, 0xf5, 0x21, 0x00


	//----- nvinfo : EIATTR_KPARAM_INFO
	.align		4
.L_567:
        /*0078*/ 	.byte	0x04, 0x17
        /*007a*/ 	.short	(.L_569 - .L_568)
.L_568:
        /*007c*/ 	.word	0x00000000
        /*0080*/ 	.short	0x0002
        /*0082*/ 	.short	0x0010
        /*0084*/ 	.byte	0x00, 0xf5, 0x21, 0x00


	//----- nvinfo : EIATTR_KPARAM_INFO
	.align		4
.L_569:
        /*0088*/ 	.byte	0x04, 0x17
        /*008a*/ 	.short	(.L_571 - .L_570)
.L_570:
        /*008c*/ 	.word	0x00000000
        /*0090*/ 	.short	0x0001
        /*0092*/ 	.short	0x0008
        /*0094*/ 	.byte	0x00, 0xf5, 0x21, 0x00


	//----- nvinfo : EIATTR_KPARAM_INFO
	.align		4
.L_571:
        /*0098*/ 	.byte	0x04, 0x17
        /*009a*/ 	.short	(.L_573 - .L_572)
.L_572:
        /*009c*/ 	.word	0x00000000
        /*00a0*/ 	.short	0x0000
        /*00a2*/ 	.short	0x0000
        /*00a4*/ 	.byte	0x00, 0xf5, 0x21, 0x00


	//----- nvinfo : EIATTR_SPARSE_MMA_MASK
	.align		4
.L_573:
        /*00a8*/ 	.byte	0x03, 0x50
        /*00aa*/ 	.short	0x0000


	//----- nvinfo : EIATTR_MAXREG_COUNT
	.align		4
        /*00ac*/ 	.byte	0x03, 0x1b
        /*00ae*/ 	.short	0x0040


	//----- nvinfo : EIATTR_MERCURY_ISA_VERSION
	.align		4
        /*00b0*/ 	.byte	0x03, 0x5f
        /*00b2*/ 	.short	0x0101


	//----- nvinfo : EIATTR_VRC_CTA_INIT_COUNT
	.align		4
        /*00b4*/ 	.byte	0x02, 0x4a
	.zero		1
	.zero		1


	//----- nvinfo : EIATTR_EXIT_INSTR_OFFSETS
	.align		4
        /*00b8*/ 	.byte	0x04, 0x1c
        /*00ba*/ 	.short	(.L_575 - .L_574)


	//   ....[0]....
.L_574:
        /*00bc*/ 	.word	0x00000090


	//   ....[1]....
        /*00c0*/ 	.word	0x00000310


	//   ....[2]....
        /*00c4*/ 	.word	0x000004c0


	//----- nvinfo : EIATTR_MAX_THREADS
	.align		4
.L_575:
        /*00c8*/ 	.byte	0x04, 0x05
        /*00ca*/ 	.short	(.L_577 - .L_576)
.L_576:
        /*00cc*/ 	.word	0x00000100
        /*00d0*/ 	.word	0x00000001
        /*00d4*/ 	.word	0x00000001


	//----- nvinfo : EIATTR_CRS_STACK_SIZE
	.align		4
.L_577:
        /*00d8*/ 	.byte	0x04, 0x1e
        /*00da*/ 	.short	(.L_579 - .L_578)
.L_578:
        /*00dc*/ 	.word	0x00000000


	//----- nvinfo : EIATTR_CBANK_PARAM_SIZE
	.align		4
.L_579:
        /*00e0*/ 	.byte	0x03, 0x19
        /*00e2*/ 	.short	0x0038


	//----- nvinfo : EIATTR_PARAM_CBANK
	.align		4
        /*00e4*/ 	.byte	0x04, 0x0a
        /*00e6*/ 	.short	(.L_581 - .L_580)
	.align		4
.L_580:
        /*00e8*/ 	.word	index@(.nv.constant0.gas_fx_kernel)
        /*00ec*/ 	.short	0x0380
        /*00ee*/ 	.short	0x0038


	//----- nvinfo : EIATTR_SW_WAR
	.align		4
.L_581:
        /*00f0*/ 	.byte	0x04, 0x36
        /*00f2*/ 	.short	(.L_583 - .L_582)
.L_582:
        /*00f4*/ 	.word	0x00000008
.L_583:


//--------------------- .nv.callgraph             --------------------------
	.section	.nv.callgraph,"",@"SHT_CUDA_CALLGRAPH"
	.align	4
	.sectionentsize	8
	.align		4
        /*0000*/ 	.word	0x00000000
	.align		4
        /*0004*/ 	.word	0xffffffff
	.align		4
        /*0008*/ 	.word	0x00000000
	.align		4
        /*000c*/ 	.word	0xfffffffe
	.align		4
        /*0010*/ 	.word	0x00000000
	.align		4
        /*0014*/ 	.word	0xfffffffd
	.align		4
        /*0018*/ 	.word	0x00000000
	.align		4
        /*001c*/ 	.word	0xfffffffc


//--------------------- .text.gas_fx_audit_metadata_kernel --------------------------
	.section	.text.gas_fx_audit_metadata_kernel,"ax",@progbits
	.align	128
        .global         gas_fx_audit_metadata_kernel
        .type           gas_fx_audit_metadata_kernel,@function
        .size           gas_fx_audit_metadata_kernel,(.L_x_178 - gas_fx_audit_metadata_kernel)
        .other          gas_fx_audit_metadata_kernel,@"STO_CUDA_ENTRY STV_DEFAULT"
gas_fx_audit_metadata_kernel:
.text.gas_fx_audit_metadata_kernel:
[----:B------:R-:W-:Y:S01]  /*0000*/  LDC R1, c[0x0][0x37c] ;  /* 0x0000df00ff017b82 */ /* 0x000fe20000000800 */
[----:B------:R-:W0:Y:S07]  /*0010*/  S2R R11, SR_TID.X ;  /* 0x00000000000b7919 */ /* 0x000e2e0000002100 */
[----:B------:R-:W0:Y:S01]  /*0020*/  S2UR UR8, SR_CTAID.X ;  /* 0x00000000000879c3 */ /* 0x000e220000002500 */
[----:B------:R-:W1:Y:S01]  /*0030*/  LDCU UR4, c[0x0][0x3a0] ;  /* 0x00007400ff0477ac */ /* 0x000e620008000800 */
[----:B------:R-:W2:Y:S06]  /*0040*/  LDCU.64 UR6, c[0x0][0x358] ;  /* 0x00006b00ff0677ac */ /* 0x000eac0008000a00 */
[----:B------:R-:W0:Y:S08]  /*0050*/  LDC R0, c[0x0][0x360] ;  /* 0x0000d800ff007b82 */ /* 0x000e300000000800 */
[----:B------:R-:W3:Y:S08]  /*0060*/  LDC.64 R4, c[0x0][0x390] ;  /* 0x0000e400ff047b82 */ /* 0x000ef00000000a00 */
[----:B------:R-:W4:Y:S01]  /*0070*/  LDC.64 R6, c[0x0][0x398] ;  /* 0x0000e600ff067b82 */ /* 0x000f220000000a00 */
[----:B0-----:R-:W-:-:S05]  /*0080*/  IMAD R9, R0, UR8, R11 ;  /* 0x0000000800097c24 */ /* 0x001fca000f8e020b */
[----:B-1----:R-:W-:-:S13]  /*0090*/  ISETP.GE.AND P0, PT, R9, UR4, PT ;  /* 0x0000000409007c0c */ /* 0x002fda000bf06270 */
[----:B------:R-:W0:Y:S01]  /*00a0*/  @!P0 LDC.64 R2, c[0x0][0x388] ;  /* 0x0000e200ff028b82 */ /* 0x000e220000000a00 */
[----:B---3--:R-:W-:-:S04]  /*00b0*/  @!P0 IMAD.WIDE R4, R9, 0x4, R4 ;  /* 0x0000000409048825 */ /* 0x008fc800078e0204 */
[C---:B----4-:R-:W-:Y:S02]  /*00c0*/  @!P0 IMAD.WIDE R6, R9.reuse, 0x4, R6 ;  /* 0x0000000409068825 */ /* 0x050fe400078e0206 */
[----:B--2---:R-:W2:Y:S04]  /*00d0*/  @!P0 LDG.E R5, desc[UR6][R4.64] ;  /* 0x0000000604058981 */ /* 0x004ea8000c1e1900 */
[----:B------:R-:W2:Y:S01]  /*00e0*/  @!P0 LDG.E R6, desc[UR6][R6.64] ;  /* 0x0000000606068981 */ /* 0x000ea2000c1e1900 */
[----:B0-----:R-:W-:-:S06]  /*00f0*/  @!P0 IMAD.WIDE R2, R9, 0x4, R2 ;  /* 0x0000000409028825 */ /* 0x001fcc00078e0202 */
[----:B------:R-:W2:Y:S01]  /*0100*/  @!P0 LDG.E R2, desc[UR6][R2.64] ;  /* 0x0000000602028981 */ /* 0x000ea2000c1e1900 */
[----:B------:R-:W0:Y:S01]  /*0110*/  S2UR UR5, SR_CgaCtaId ;  /* 0x00000000000579c3 */ /* 0x000e220000008800 */
[----:B------:R-:W-:Y:S01]  /*0120*/  UMOV UR4, 0x400 ;  /* 0x0000040000047882 */ /* 0x000fe20000000000 */
[----:B------:R-:W-:Y:S01]  /*0130*/  ISETP.GE.U32.AND P1, PT, R0, 0x2, PT ;  /* 0x000000020000780c */ /* 0x000fe20003f26070 */
[----:B------:R-:W-:Y:S01]  /*0140*/  IMAD.MOV.U32 R8, RZ, RZ, RZ ;  /* 0x000000ffff087224 */ /* 0x000fe200078e00ff */
[----:B0-----:R-:W-:-:S06]  /*0150*/  ULEA UR4, UR5, UR4, 0x18 ;  /* 0x0000000405047291 */ /* 0x001fcc000f8ec0ff */
[----:B------:R-:W-:Y:S02]  /*0160*/  LEA R9, R11, UR4, 0x2 ;  /* 0x000000040b097c11 */ /* 0x000fe4000f8e10ff */
[----:B--2---:R-:W-:-:S05]  /*0170*/  @!P0 LOP3.LUT R8, R6, R5, R2, 0x96, !PT ;  /* 0x0000000506088212 */ /* 0x004fca00078e9602 */
[----:B------:R0:W-:Y:S01]  /*0180*/  STS [R9], R8 ;  /* 0x0000000809007388 */ /* 0x0001e20000000800 */
[----:B------:R-:W-:Y:S06]  /*0190*/  BAR.SYNC.DEFER_BLOCKING 0x0 ;  /* 0x0000000000007b1d */ /* 0x000fec0000010000 */
[----:B------:R-:W-:Y:S05]  /*01a0*/  @!P1 BRA `(.L_x_0) ;  /* 0x00000000002c9947 */ /* 0x000fea0003800000 */
.L_x_1:
[----:B------:R-:W-:-:S04]  /*01b0*/  SHF.R.U32.HI R6, RZ, 0x1, R0 ;  /* 0x00000001ff067819 */ /* 0x000fc80000011600 */
[----:B------:R-:W-:-:S13]  /*01c0*/  ISETP.GE.U32.AND P0, PT, R11, R6, PT ;  /* 0x000000060b00720c */ /* 0x000fda0003f06070 */
[----:B------:R-:W-:Y:S01]  /*01d0*/  @!P0 IMAD R2, R6, 0x4, R9 ;  /* 0x0000000406028824 */ /* 0x000fe200078e0209 */
[----:B------:R-:W-:Y:S05]  /*01e0*/  @!P0 LDS R3, [R9] ;  /* 0x0000000009038984 */ /* 0x000fea0000000800 */
[----:B------:R-:W1:Y:S02]  /*01f0*/  @!P0 LDS R2, [R2] ;  /* 0x0000000002028984 */ /* 0x000e640000000800 */
[----:B-1----:R-:W-:-:S05]  /*0200*/  @!P0 LOP3.LUT R4, R3, R2, RZ, 0x3c, !PT ;  /* 0x0000000203048212 */ /* 0x002fca00078e3cff */
[----:B------:R1:W-:Y:S01]  /*0210*/  @!P0 STS [R9], R4 ;  /* 0x0000000409008388 */ /* 0x0003e20000000800 */
[----:B------:R-:W-:Y:S01]  /*0220*/  BAR.SYNC.DEFER_BLOCKING 0x0 ;  /* 0x0000000000007b1d */ /* 0x000fe20000010000 */
[----:B------:R-:W-:Y:S01]  /*0230*/  ISETP.GT.U32.AND P0, PT, R0, 0x3, PT ;  /* 0x000000030000780c */ /* 0x000fe20003f04070 */
[----:B------:R-:W-:-:S12]  /*0240*/  IMAD.MOV.U32 R0, RZ, RZ, R6 ;  /* 0x000000ffff007224 */ /* 0x000fd800078e0006 */
[----:B-1----:R-:W-:Y:S05]  /*0250*/  @P0 BRA `(.L_x_1) ;  /* 0xfffffffc00d40947 */ /* 0x002fea000383ffff */
.L_x_0:
[----:B------:R-:W-:-:S13]  /*0260*/  LOP3.LUT P0, RZ, R11, UR8, RZ, 0xfc, !PT ;  /* 0x000000080bff7c12 */ /* 0x000fda000f80fcff */
[----:B------:R-:W-:Y:S05]  /*0270*/  @P0 EXIT ;  /* 0x000000000000094d */ /* 0x000fea0003800000 */
[----:B------:R-:W1:Y:S01]  /*0280*/  S2UR UR5, SR_CgaCtaId ;  /* 0x00000000000579c3 */ /* 0x000e620000008800 */
[----:B------:R-:W-:-:S07]  /*0290*/  UMOV UR4, 0x400 ;  /* 0x0000040000047882 */ /* 0x000fce0000000000 */
[----:B------:R-:W2:Y:S01]  /*02a0*/  LDC.64 R2, c[0x0][0x380] ;  /* 0x0000e000ff027b82 */ /* 0x000ea20000000a00 */
[----:B-1----:R-:W-:-:S09]  /*02b0*/  ULEA UR4, UR5, UR4, 0x18 ;  /* 0x0000000405047291 */ /* 0x002fd2000f8ec0ff */
[----:B------:R-:W1:Y:S02]  /*02c0*/  LDS R0, [UR4] ;  /* 0x00000004ff007984 */ /* 0x000e640008000800 */
[C---:B-1----:R-:W-:Y:S02]  /*02d0*/  LOP3.LUT R5, R0.reuse, 0x9e3779b9, RZ, 0x3c, !PT ;  /* 0x9e3779b900057812 */ /* 0x042fe400078e3cff */
[C---:B------:R-:W-:Y:S02]  /*02e0*/  LOP3.LUT R13, R0.reuse, 0x3c6ef372, RZ, 0x3c, !PT ;  /* 0x3c6ef372000d7812 */ /* 0x040fe400078e3cff */
[--C-:B------:R-:W-:Y:S01]  /*02f0*/  SHF.R.U32.HI R7, RZ, 0x18, R5.reuse ;  /* 0x00000018ff077819 */ /* 0x100fe20000011605 */
[----:B--2---:R1:W-:Y:S01]  /*0300*/  STG.E.U8 desc[UR6][R2.64+0x3], R5 ;  /* 0x0000030502007986 */ /* 0x0043e2000c101106 */
[----:B0-----:R-:W-:Y:S02]  /*0310*/  SHF.R.U32.HI R9, RZ, 0x10, R5 ;  /* 0x00000010ff097819 */ /* 0x001fe40000011605 */
[----:B------:R-:W-:Y:S01]  /*0320*/  SHF.R.U32.HI R17, RZ, 0x10, R13 ;  /* 0x00000010ff117819 */ /* 0x000fe2000001160d */
[----:B------:R0:W-:Y:S01]  /*0330*/  STG.E.U8 desc[UR6][R2.64], R7 ;  /* 0x0000000702007986 */ /* 0x0001e2000c101106 */
[----:B------:R-:W-:-:S02]  /*0340*/  LOP3.LUT R19, R0, 0xdaa66d2b, RZ, 0x3c, !PT ;  /* 0xdaa66d2b00137812 */ /* 0x000fc400078e3cff */
[----:B------:R-:W-:Y:S01]  /*0350*/  SHF.R.U32.HI R11, RZ, 0x8, R5 ;  /* 0x00000008ff0b7819 */ /* 0x000fe20000011605 */
[----:B------:R2:W-:Y:S01]  /*0360*/  STG.E.U8 desc[UR6][R2.64+0x1], R9 ;  /* 0x0000010902007986 */ /* 0x0005e2000c101106 */
[----:B------:R-:W-:Y:S02]  /*0370*/  SHF.R.U32.HI R15, RZ, 0x18, R13 ;  /* 0x00000018ff0f7819 */ /* 0x000fe4000001160d */
[----:B------:R-:W-:Y:S01]  /*0380*/  SHF.R.U32.HI R21, RZ, 0x18, R19 ;  /* 0x00000018ff157819 */ /* 0x000fe20000011613 */
[----:B------:R3:W-:Y:S01]  /*0390*/  STG.E.U8 desc[UR6][R2.64+0x5], R17 ;  /* 0x0000051102007986 */ /* 0x0007e2000c101106 */
[----:B-1----:R-:W-:Y:S02]  /*03a0*/  SHF.R.U32.HI R5, RZ, 0x8, R13 ;  /* 0x00000008ff057819 */ /* 0x002fe4000001160d */
[--C-:B------:R-:W-:Y:S01]  /*03b0*/  SHF.R.U32.HI R23, RZ, 0x10, R19.reuse ;  /* 0x00000010ff177819 */ /* 0x100fe20000011613 */
[----:B------:R1:W-:Y:S01]  /*03c0*/  STG.E.U8 desc[UR6][R2.64+0x2], R11 ;  /* 0x0000020b02007986 */ /* 0x0003e2000c101106 */
[----:B0-----:R-:W-:-:S02]  /*03d0*/  SHF.R.U32.HI R7, RZ, 0x8, R19 ;  /* 0x00000008ff077819 */ /* 0x001fc40000011613 */
[C---:B------:R-:W-:Y:S01]  /*03e0*/  LOP3.LUT R25, R0.reuse, 0x5384540f, RZ, 0x3c, !PT ;  /* 0x5384540f00197812 */ /* 0x040fe200078e3cff */
[----:B------:R0:W-:Y:S01]  /*03f0*/  STG.E.U8 desc[UR6][R2.64+0x4], R15 ;  /* 0x0000040f02007986 */ /* 0x0001e2000c101106 */
[C---:B--2---:R-:W-:Y:S02]  /*0400*/  LOP3.LUT R9, R0.reuse, 0x78dde6e4, RZ, 0x3c, !PT ;  /* 0x78dde6e400097812 */ /* 0x044fe400078e3cff */
[----:B---3--:R-:W-:Y:S01]  /*0410*/  LOP3.LUT R17, R0, 0x1715609d, RZ, 0x3c, !PT ;  /* 0x1715609d00117812 */ /* 0x008fe200078e3cff */
[----:B------:R2:W-:Y:S01]  /*0420*/  STG.E.U8 desc[UR6][R2.64+0x7], R13 ;  /* 0x0000070d02007986 */ /* 0x0005e2000c101106 */
[----:B-1----:R-:W-:-:S03]  /*0430*/  SHF.R.U32.HI R11, RZ, 0x18, R9 ;  /* 0x00000018ff0b7819 */ /* 0x002fc60000011609 */
[----:B------:R1:W-:Y:S01]  /*0440*/  STG.E.U8 desc[UR6][R2.64+0xb], R19 ;  /* 0x00000b1302007986 */ /* 0x0003e2000c101106 */
[----:B0-----:R-:W-:-:S03]  /*0450*/  SHF.R.U32.HI R15, RZ, 0x8, R9 ;  /* 0x00000008ff0f7819 */ /* 0x001fc60000011609 */
[----:B------:R0:W-:Y:S04]  /*0460*/  STG.E.U8 desc[UR6][R2.64+0x6], R5 ;  /* 0x0000060502007986 */ /* 0x0001e8000c101106 */
[----:B------:R3:W-:Y:S01]  /*0470*/  STG.E.U8 desc[UR6][R2.64+0x8], R21 ;  /* 0x0000081502007986 */ /* 0x0007e2000c101106 */
[----:B--2---:R-:W-:-:S03]  /*0480*/  SHF.R.U32.HI R13, RZ, 0x10, R9 ;  /* 0x00000010ff0d7819 */ /* 0x004fc60000011609 */
[----:B------:R2:W-:Y:S01]  /*0490*/  STG.E.U8 desc[UR6][R2.64+0xa], R7 ;  /* 0x00000a0702007986 */ /* 0x0005e2000c101106 */
[--C-:B-1----:R-:W-:Y:S02]  /*04a0*/  SHF.R.U32.HI R19, RZ, 0x18, R17.reuse ;  /* 0x00000018ff137819 */ /* 0x102fe40000011611 */
[----:B0-----:R-:W-:Y:S01]  /*04b0*/  SHF.R.U32.HI R5, RZ, 0x10, R17 ;  /* 0x00000010ff057819 */ /* 0x001fe20000011611 */
[----:B------:R0:W-:Y:S01]  /*04c0*/  STG.E.U8 desc[UR6][R2.64+0x13], R17 ;  /* 0x0000131102007986 */ /* 0x0001e2000c101106 */
[----:B---3--:R-:W-:-:S03]  /*04d0*/  LOP3.LUT R21, R0, 0xb54cda56, RZ, 0x3c, !PT ;  /* 0xb54cda5600157812 */ /* 0x008fc600078e3cff */
[----:B------:R1:W-:Y:S01]  /*04e0*/  STG.E.U8 desc[UR6][R2.64+0x9], R23 ;  /* 0x0000091702007986 */ /* 0x0003e2000c101106 */
[----:B--2---:R-:W-:-:S03]  /*04f0*/  SHF.R.U32.HI R7, RZ, 0x8, R17 ;  /* 0x00000008ff077819 */ /* 0x004fc60000011611 */
[----:B------:R2:W-:Y:S01]  /*0500*/  STG.E.U8 desc[UR6][R2.64+0xf], R9 ;  /* 0x00000f0902007986 */ /* 0x0005e2000c101106 */
[----:B0-----:R-:W-:-:S03]  /*0510*/  LOP3.LUT R17, R0, 0xf1bbcdc8, RZ, 0x3c, !PT ;  /* 0xf1bbcdc800117812 */ /* 0x001fc600078e3cff */
[----:B------:R0:W-:Y:S01]  /*0520*/  STG.E.U8 desc[UR6][R2.64+0xc], R11 ;  /* 0x00000c0b02007986 */ /* 0x0001e2000c101106 */
[----:B-1----:R-:W-:-:S03]  /*0530*/  SHF.R.U32.HI R23, RZ, 0x10, R21 ;  /* 0x00000010ff177819 */ /* 0x002fc60000011615 */
[----:B------:R1:W-:Y:S01]  /*0540*/  STG.E.U8 desc[UR6][R2.64+0xd], R13 ;  /* 0x00000d0d02007986 */ /* 0x0003e2000c101106 */
[----:B--2---:R-:W-:-:S03]  /*0550*/  SHF.R.U32.HI R9, RZ, 0x18, R21 ;  /* 0x00000018ff097819 */ /* 0x004fc60000011615 */
[----:B------:R2:W-:Y:S04]  /*0560*/  STG.E.U8 desc[UR6][R2.64+0xe], R15 ;  /* 0x00000e0f02007986 */ /* 0x0005e8000c101106 */
[----:B------:R3:W-:Y:S01]  /*0570*/  STG.E.U8 desc[UR6][R2.64+0x10], R19 ;  /* 0x0000101302007986 */ /* 0x0007e2000c101106 */
[----:B0-----:R-:W-:-:S03]  /*0580*/  SHF.R.U32.HI R11, RZ, 0x8, R21 ;  /* 0x00000008ff0b7819 */ /* 0x001fc60000011615 */
[----:B------:R0:W-:Y:S01]  /*0590*/  STG.E.U8 desc[UR6][R2.64+0x11], R5 ;  /* 0x0000110502007986 */ /* 0x0001e2000c101106 */
[----:B-1----:R-:W-:-:S03]  /*05a0*/  SHF.R.U32.HI R13, RZ, 0x18, R25 ;  /* 0x00000018ff0d7819 */ /* 0x002fc60000011619 */
[----:B------:R1:W-:Y:S01]  /*05b0*/  STG.E.U8 desc[UR6][R2.64+0x17], R21 ;  /* 0x0000171502007986 */ /* 0x0003e2000c101106 */
[----:B--2---:R-:W-:-:S03]  /*05c0*/  SHF.R.U32.HI R15, RZ, 0x8, R25 ;  /* 0x00000008ff0f7819 */ /* 0x004fc60000011619 */
[----:B------:R2:W-:Y:S01]  /*05d0*/  STG.E.U8 desc[UR6][R2.64+0x12], R7 ;  /* 0x0000120702007986 */ /* 0x0005e2000c101106 */
[----:B---3--:R-:W-:Y:S02]  /*05e0*/  SHF.R.U32.HI R19, RZ, 0x18, R17 ;  /* 0x00000018ff137819 */ /* 0x008fe40000011611 */
[----:B0-----:R-:W-:Y:S01]  /*05f0*/  SHF.R.U32.HI R5, RZ, 0x10, R25 ;  /* 0x00000010ff057819 */ /* 0x001fe20000011619 */
[----:B------:R-:W-:Y:S01]  /*0600*/  STG.E.U8 desc[UR6][R2.64+0x14], R9 ;  /* 0x0000140902007986 */ /* 0x000fe2000c101106 */
[----:B-1----:R-:W-:-:S03]  /*0610*/  SHF.R.U32.HI R21, RZ, 0x10, R17 ;  /* 0x00000010ff157819 */ /* 0x002fc60000011611 */
[----:B------:R-:W-:Y:S01]  /*0620*/  STG.E.U8 desc[UR6][R2.64+0x15], R23 ;  /* 0x0000151702007986 */ /* 0x000fe2000c101106 */
[----:B--2---:R-:W-:-:S03]  /*0630*/  SHF.R.U32.HI R7, RZ, 0x8, R17 ;  /* 0x00000008ff077819 */ /* 0x004fc60000011611 */
[----:B------:R-:W-:Y:S04]  /*0640*/  STG.E.U8 desc[UR6][R2.64+0x16], R11 ;  /* 0x0000160b02007986 */ /* 0x000fe8000c101106 */
[----:B------:R-:W-:Y:S04]  /*0650*/  STG.E.U8 desc[UR6][R2.64+0x18], R13 ;  /* 0x0000180d02007986 */ /* 0x000fe8000c101106 */
[----:B------:R-:W-:Y:S04]  /*0660*/  STG.E.U8 desc[UR6][R2.64+0x1b], R25 ;  /* 0x00001b1902007986 */ /* 0x000fe8000c101106 */
[----:B------:R-:W-:Y:S04]  /*0670*/  STG.E.U8 desc[UR6][R2.64+0x1f], R17 ;  /* 0x00001f1102007986 */ /* 0x000fe8000c101106 */
[----:B------:R-:W-:Y:S04]  /*0680*/  STG.E.U8 desc[UR6][R2.64+0x19], R5 ;  /* 0x0000190502007986 */ /* 0x000fe8000c101106 */
[----:B------:R-:W-:Y:S04]  /*0690*/  STG.E.U8 desc[UR6][R2.64+0x1a], R15 ;  /* 0x00001a0f02007986 */ /* 0x000fe8000c101106 */
[----:B------:R-:W-:Y:S04]  /*06a0*/  STG.E.U8 desc[UR6][R2.64+0x1c], R19 ;  /* 0x00001c1302007986 */ /* 0x000fe8000c101106 */
[----:B------:R-:W-:Y:S04]  /*06b0*/  STG.E.U8 desc[UR6][R2.64+0x1d], R21 ;  /* 0x00001d1502007986 */ /* 0x000fe8000c101106 */
[----:B------:R-:W-:Y:S01]  /*06c0*/  STG.E.U8 desc[UR6][R2.64+0x1e], R7 ;  /* 0x00001e0702007986 */ /* 0x000fe2000c101106 */
[----:B------:R-:W-:Y:S05]  /*06d0*/  EXIT ;  /* 0x000000000000794d */ /* 0x000fea0003800000 */
.L_x_2:
[----:B------:R-:W-:-:S00]  /*06e0*/  BRA `(.L_x_2) ;  /* 0xfffffffc00fc7947 */ /* 0x000fc0000383ffff */
[----:B------:R-:W-:-:S00]  /*06f0*/  NOP ;  /* 0x0000000000007918 */ /* 0x000fc00000000000 */
        /* <DEDUP_REMOVED lines=8> */
.L_x_178:


//--------------------- .text.gas_fx_compute_only_kernel --------------------------
	.section	.text.gas_fx_compute_only_kernel,"ax",@progbits
	.align	128
        .global         gas_fx_compute_only_kernel
        .type           gas_fx_compute_only_kernel,@function
        .size           gas_fx_compute_only_kernel,(.L_x_179 - gas_fx_compute_only_kernel)
        .other          gas_fx_compute_only_kernel,@"STO_CUDA_ENTRY STV_DEFAULT"
gas_fx_compute_only_kernel:
.text.gas_fx_compute_only_kernel:
[----:B------:R-:W-:Y:S01]  /*0000*/  LDC R1, c[0x0][0x37c] ;  /* 0x0000df00ff017b82 */ /* 0x000fe20000000800 */
[----:B------:R-:W0:Y:S07]  /*0010*/  S2R R25, SR_TID.X ;  /* 0x0000000000197919 */ /* 0x000e2e0000002100 */
[----:B------:R-:W0:Y:S01]  /*0020*/  S2UR UR4, SR_CTAID.X ;  /* 0x00000000000479c3 */ /* 0x000e220000002500 */
[----:B------:R-:W1:Y:S07]  /*0030*/  LDCU UR6, c[0x0][0x3b4] ;  /* 0x00007680ff0677ac */ /* 0x000e6e0008000800 */
[----:B------:R-:W0:Y:S01]  /*0040*/  LDC R0, c[0x0][0x360] ;  /* 0x0000d800ff007b82 */ /* 0x000e220000000800 */
[----:B------:R-:W2:Y:S01]  /*0050*/  LDCU UR5, c[0x0][0x370] ;  /* 0x00006e00ff0577ac */ /* 0x000ea20008000800 */
[----:B0-----:R-:W-:-:S02]  /*0060*/  IMAD R25, R0, UR4, R25 ;  /* 0x0000000400197c24 */ /* 0x001fc4000f8e0219 */
[----:B--2---:R-:W-:-:S03]  /*0070*/  IMAD R0, R0, UR5, RZ ;  /* 0x0000000500007c24 */ /* 0x004fc6000f8e02ff */
[----:B-1----:R-:W-:-:S13]  /*0080*/  ISETP.GE.U32.AND P0, PT, R25, UR6, PT ;  /* 0x0000000619007c0c */ /* 0x002fda000bf06070 */
[----:B------:R-:W-:Y:S05]  /*0090*/  @P0 EXIT ;  /* 0x000000000000094d */ /* 0x000fea0003800000 */
[----:B------:R-:W0:Y:S01]  /*00a0*/  LDC R15, c[0x0][0x3a4] ;  /* 0x0000e900ff0f7b82 */ /* 0x000e220000000800 */
[----:B------:R-:W1:Y:S07]  /*00b0*/  LDCU.64 UR4, c[0x0][0x358] ;  /* 0x00006b00ff0477ac */ /* 0x000e6e0008000a00 */
[----:B------:R-:W2:Y:S08]  /*00c0*/  LDC R16, c[0x0][0x3a8] ;  /* 0x0000ea00ff107b82 */ /* 0x000eb00000000800 */
[----:B------:R-:W3:Y:S08]  /*00d0*/  LDC R14, c[0x0][0x3b4] ;  /* 0x0000ed00ff0e7b82 */ /* 0x000ef00000000800 */
[----:B------:R-:W4:Y:S01]  /*00e0*/  LDC.64 R2, c[0x0][0x390] ;  /* 0x0000e400ff027b82 */ /* 0x000f220000000a00 */
[----:B0-----:R-:W-:-:S07]  /*00f0*/  FADD R15, -R15, 1 ;  /* 0x3f8000000f0f7421 */ /* 0x001fce0000000100 */
[----:B------:R-:W0:Y:S01]  /*0100*/  LDC.64 R4, c[0x0][0x398] ;  /* 0x0000e600ff047b82 */ /* 0x000e220000000a00 */
[----:B--2---:R-:W-:-:S07]  /*0110*/  FADD R16, -R16, 1 ;  /* 0x3f80000010107421 */ /* 0x004fce0000000100 */
[----:B------:R-:W2:Y:S08]  /*0120*/  LDC.64 R6, c[0x0][0x380] ;  /* 0x0000e000ff067b82 */ /* 0x000eb00000000a00 */
[----:B------:R-:W0:Y:S08]  /*0130*/  LDC.64 R8, c[0x0][0x388] ;  /* 0x0000e200ff087b82 */ /* 0x000e300000000a00 */
[----:B------:R-:W0:Y:S08]  /*0140*/  LDC.64 R10, c[0x0][0x3a0] ;  /* 0x0000e800ff0a7b82 */ /* 0x000e300000000a00 */
[----:B-1-34-:R-:W0:Y:S02]  /*0150*/  LDC.64 R12, c[0x0][0x3a8] ;  /* 0x0000ea00ff0c7b82 */ /* 0x01ae240000000a00 */
.L_x_3:
[----:B0-----:R-:W-:-:S04]  /*0160*/  IMAD.WIDE.U32 R22, R25, 0x4, R8 ;  /* 0x0000000419167825 */ /* 0x001fc800078e0008 */
[C---:B------:R-:W-:Y:S01]  /*0170*/  IMAD.WIDE.U32 R20, R25.reuse, 0x4, R4 ;  /* 0x0000000419147825 */ /* 0x040fe200078e0004 */
[----:B------:R2:W3:Y:S04]  /*0180*/  LDG.E R17, desc[UR4][R22.64] ;  /* 0x0000000416117981 */ /* 0x0004e8000c1e1900 */
[----:B------:R-:W4:Y:S01]  /*0190*/  LDG.E R27, desc[UR4][R20.64] ;  /* 0x00000004141b7981 */ /* 0x000f22000c1e1900 */
[----:B------:R-:W-:-:S05]  /*01a0*/  IMAD.WIDE.U32 R18, R25, 0x4, R2 ;  /* 0x0000000419127825 */ /* 0x000fca00078e0002 */
[----:B------:R-:W5:Y:S01]  /*01b0*/  LDG.E R28, desc[UR4][R18.64] ;  /* 0x00000004121c7981 */ /* 0x000f62000c1e1900 */
[----:B--2---:R-:W-:-:S04]  /*01c0*/  IMAD.WIDE.U32 R22, R25, 0x4, R6 ;  /* 0x0000000419167825 */ /* 0x004fc800078e0006 */
[----:B---3--:R-:W-:Y:S01]  /*01d0*/  FMUL R24, R16, R17 ;  /* 0x0000001110187220 */ /* 0x008fe20000400000 */
[----:B----4-:R-:W-:-:S04]  /*01e0*/  FMUL R26, R27, R12 ;  /* 0x0000000c1b1a7220 */ /* 0x010fc80000400000 */
[----:B------:R-:W-:Y:S01]  /*01f0*/  FFMA R26, R17, R24, R26 ;  /* 0x00000018111a7223 */ /* 0x000fe2000000001a */
[----:B-----5:R-:W-:-:S03]  /*0200*/  FMUL R28, R28, R11 ;  /* 0x0000000b1c1c7220 */ /* 0x020fc60000400000 */
[----:B------:R-:W-:Y:S01]  /*0210*/  FADD R29, R26, R13 ;  /* 0x0000000d1a1d7221 */ /* 0x000fe20000000000 */
[----:B------:R-:W-:Y:S01]  /*0220*/  FFMA R27, R15, R17, R28 ;  /* 0x000000110f1b7223 */ /* 0x000fe2000000001c */
[----:B------:R-:W-:-:S03]  /*0230*/  IADD3 R17, PT, PT, R0, R25, RZ ;  /* 0x0000001900117210 */ /* 0x000fc60007ffe0ff */
[----:B------:R-:W-:Y:S01]  /*0240*/  FSETP.GEU.AND P0, PT, |R29|, 1.175494350822287508e-38, PT ;  /* 0x008000001d00780b */ /* 0x000fe20003f0e200 */
[----:B------:R-:W-:Y:S01]  /*0250*/  FMUL R28, R27, -R10 ;  /* 0x8000000a1b1c7220 */ /* 0x000fe20000400000 */
[----:B------:R0:W-:Y:S04]  /*0260*/  STG.E desc[UR4][R18.64], R27 ;  /* 0x0000001b12007986 */ /* 0x0001e8000c101904 */
[----:B------:R0:W-:Y:S07]  /*0270*/  STG.E desc[UR4][R20.64], R26 ;  /* 0x0000001a14007986 */ /* 0x0001ee000c101904 */
[----:B------:R-:W-:-:S04]  /*0280*/  @!P0 FMUL R29, R29, 16777216 ;  /* 0x4b8000001d1d8820 */ /* 0x000fc80000400000 */
[----:B------:R-:W1:Y:S02]  /*0290*/  MUFU.RSQ R24, R29 ;  /* 0x0000001d00187308 */ /* 0x000e640000001400 */
[----:B-1----:R-:W-:Y:S01]  /*02a0*/  @!P0 FMUL R24, R24, 4096 ;  /* 0x4580000018188820 */ /* 0x002fe20000400000 */
[----:B------:R-:W-:-:S03]  /*02b0*/  ISETP.GE.U32.AND P0, PT, R17, R14, PT ;  /* 0x0000000e1100720c */ /* 0x000fc60003f06070 */
[----:B------:R-:W-:-:S05]  /*02c0*/  FMUL R25, R24, R28 ;  /* 0x0000001c18197220 */ /* 0x000fca0000400000 */
[----:B------:R0:W-:Y:S05]  /*02d0*/  STG.E desc[UR4][R22.64], R25 ;  /* 0x0000001916007986 */ /* 0x0001ea000c101904 */
[----:B------:R-:W-:Y:S05]  /*02e0*/  @P0 EXIT ;  /* 0x000000000000094d */ /* 0x000fea0003800000 */
[----:B0-----:R-:W-:-:S04]  /*02f0*/  IMAD.WIDE.U32 R22, R17, 0x4, R8 ;  /* 0x0000000411167825 */ /* 0x001fc800078e0008 */
[C---:B------:R-:W-:Y:S02]  /*0300*/  IMAD.WIDE.U32 R20, R17.reuse, 0x4, R4 ;  /* 0x0000000411147825 */ /* 0x040fe400078e0004 */
[----:B------:R-:W2:Y:S04]  /*0310*/  LDG.E R22, desc[UR4][R22.64] ;  /* 0x0000000416167981 */ /* 0x000ea8000c1e1900 */
[----:B------:R-:W3:Y:S01]  /*0320*/  LDG.E R25, desc[UR4][R20.64] ;  /* 0x0000000414197981 */ /* 0x000ee2000c1e1900 */
[----:B------:R-:W-:-:S05]  /*0330*/  IMAD.WIDE.U32 R18, R17, 0x4, R2 ;  /* 0x0000000411127825 */ /* 0x000fca00078e0002 */
[----:B------:R-:W4:Y:S01]  /*0340*/  LDG.E R26, desc[UR4][R18.64] ;  /* 0x00000004121a7981 */ /* 0x000f22000c1e1900 */
[----:B--2---:R-:W-:Y:S01]  /*0350*/  FMUL R24, R16, R22 ;  /* 0x0000001610187220 */ /* 0x004fe20000400000 */
[----:B---3--:R-:W-:-:S04]  /*0360*/  FMUL R25, R25, R12 ;  /* 0x0000000c19197220 */ /* 0x008fc80000400000 */
[----:B------:R-:W-:Y:S01]  /*0370*/  FFMA R24, R22, R24, R25 ;  /* 0x0000001816187223 */ /* 0x000fe20000000019 */
[----:B----4-:R-:W-:-:S03]  /*0380*/  FMUL R26, R26, R11 ;  /* 0x0000000b1a1a7220 */ /* 0x010fc60000400000 */
[----:B------:R-:W-:Y:S01]  /*0390*/  FADD R28, R24, R13 ;  /* 0x0000000d181c7221 */ /* 0x000fe20000000000 */
[----:B------:R-:W-:Y:S01]  /*03a0*/  FFMA R27, R15, R22, R26 ;  /* 0x000000160f1b7223 */ /* 0x000fe2000000001a */
[----:B------:R-:W-:-:S03]  /*03b0*/  IMAD.WIDE.U32 R22, R17, 0x4, R6 ;  /* 0x0000000411167825 */ /* 0x000fc600078e0006 */
[C---:B------:R-:W-:Y:S01]  /*03c0*/  FSETP.GEU.AND P0, PT, |R28|.reuse, 1.175494350822287508e-38, PT ;  /* 0x008000001c00780b */ /* 0x040fe20003f0e200 */
[----:B------:R-:W-:Y:S01]  /*03d0*/  FMUL R26, R27, -R10 ;  /* 0x8000000a1b1a7220 */ /* 0x000fe20000400000 */
[----:B------:R1:W-:Y:S04]  /*03e0*/  STG.E desc[UR4][R18.64], R27 ;  /* 0x0000001b12007986 */ /* 0x0003e8000c101904 */
[----:B------:R1:W-:Y:S07]  /*03f0*/  STG.E desc[UR4][R20.64], R24 ;  /* 0x0000001814007986 */ /* 0x0003ee000c101904 */
[----:B------:R-:W-:-:S04]  /*0400*/  @!P0 FMUL R28, R28, 16777216 ;  /* 0x4b8000001c1c8820 */ /* 0x000fc80000400000 */
[----:B------:R-:W0:Y:S02]  /*0410*/  MUFU.RSQ R25, R28 ;  /* 0x0000001c00197308 */ /* 0x000e240000001400 */
[----:B0-----:R-:W-:-:S04]  /*0420*/  @!P0 FMUL R25, R25, 4096 ;  /* 0x4580000019198820 */ /* 0x001fc80000400000 */
[----:B------:R-:W-:Y:S01]  /*0430*/  FMUL R29, R25, R26 ;  /* 0x0000001a191d7220 */ /* 0x000fe20000400000 */
[----:B------:R-:W-:-:S04]  /*0440*/  IADD3 R25, PT, PT, R0, R17, RZ ;  /* 0x0000001100197210 */ /* 0x000fc80007ffe0ff */
[----:B------:R1:W-:Y:S01]  /*0450*/  STG.E desc[UR4][R22.64], R29 ;  /* 0x0000001d16007986 */ /* 0x0003e2000c101904 */
[----:B------:R-:W-:-:S13]  /*0460*/  ISETP.GE.U32.AND P0, PT, R25, R14, PT ;  /* 0x0000000e1900720c */ /* 0x000fda0003f06070 */
[----:B-1----:R-:W-:Y:S05]  /*0470*/  @!P0 BRA `(.L_x_3) ;  /* 0xfffffffc00388947 */ /* 0x002fea000383ffff */
[----:B------:R-:W-:Y:S05]  /*0480*/  EXIT ;  /* 0x000000000000794d */ /* 0x000fea0003800000 */
.L_x_4:
        /* <DEDUP_REMOVED lines=15> */
.L_x_179:


//--------------------- .text.gas_fx_mega_fused_kernel --------------------------
	.section	.text.gas_fx_mega_fused_kernel,"ax",@progbits
	.align	128
        .global         gas_fx_mega_fused_kernel
        .type           gas_fx_mega_fused_kernel,@function
        .size           gas_fx_mega_fused_kernel,(.L_x_180 - gas_fx_mega_fused_kernel)
        .other          gas_fx_mega_fused_kernel,@"STO_CUDA_ENTRY STV_DEFAULT"
gas_fx_mega_fused_kernel:
.text.gas_fx_mega_fused_kernel:
[----:B------:R-:W-:Y:S08]  /*0000*/  LDC R1, c[0x0][0x37c] ;  /* 0x0000df00ff017b82 */ /* 0x000ff00000000800 */
[----:B------:R-:W0:Y:S01]  /*0010*/  LDC R0, c[0x0][0x3b0] ;  /* 0x0000ec00ff007b82 */ /* 0x000e220000000800 */
[----:B------:R-:W1:Y:S07]  /*0020*/  S2R R11, SR_TID.X ;  /* 0x00000000000b7919 */ /* 0x000e6e0000002100 */
[----:B------:R-:W2:Y:S08]  /*0030*/  LDC R10, c[0x0][0x360] ;  /* 0x0000d800ff0a7b82 */ /* 0x000eb00000000800 */
[----:B------:R-:W3:Y:S01]  /*0040*/  S2UR UR4, SR_CTAID.X ;  /* 0x00000000000479c3 */ /* 0x000ee20000002500 */
[----:B0-----:R-:W-:-:S13]  /*0050*/  ISETP.GE.AND P0, PT, R0, 0x1, PT ;  /* 0x000000010000780c */ /* 0x001fda0003f06270 */
[----:B-123--:R-:W-:Y:S05]  /*0060*/  @!P0 EXIT ;  /* 0x000000000000894d */ /* 0x00efea0003800000 */
[----:B------:R-:W0:Y:S01]  /*0070*/  LDC R8, c[0x0][0x3b4] ;  /* 0x0000ed00ff087b82 */ /* 0x000e220000000800 */
[----:B------:R-:W1:Y:S01]  /*0080*/  LDCU UR5, c[0x0][0x370] ;  /* 0x00006e00ff0577ac */ /* 0x000e620008000800 */
[----:B------:R-:W-:Y:S02]  /*0090*/  HFMA2 R9, -RZ, RZ, 0, 0 ;  /* 0x00000000ff097431 */ /* 0x000fe400000001ff */
[C---:B------:R-:W-:Y:S01]  /*00a0*/  IMAD R11, R10.reuse, UR4, R11 ;  /* 0x000000040a0b7c24 */ /* 0x040fe2000f8e020b */
[----:B------:R-:W2:Y:S03]  /*00b0*/  LDCU.64 UR6, c[0x0][0x358] ;  /* 0x00006b00ff0677ac */ /* 0x000ea60008000a00 */
[----:B------:R-:W3:Y:S01]  /*00c0*/  LDC R7, c[0x0][0x3b8] ;  /* 0x0000ee00ff077b82 */ /* 0x000ee20000000800 */
[----:B-1----:R-:W-:Y:S02]  /*00d0*/  IMAD R10, R10, UR5, RZ ;  /* 0x000000050a0a7c24 */ /* 0x002fe4000f8e02ff */
[----:B0-----:R-:W-:Y:S01]  /*00e0*/  FADD R8, -R8, 1 ;  /* 0x3f80000008087421 */ /* 0x001fe20000000100 */
[----:B--23--:R-:W-:-:S07]  /*00f0*/  FADD R7, -R7, 1 ;  /* 0x3f80000007077421 */ /* 0x00cfce0000000100 */
.L_x_8:
[----:B0-----:R-:W0:Y:S01]  /*0100*/  LDC.64 R2, c[0x0][0x3a0] ;  /* 0x0000e800ff027b82 */ /* 0x001e220000000a00 */
[----:B-1----:R-:W1:Y:S01]  /*0110*/  LDCU UR4, c[0x0][0x3b0] ;  /* 0x00007600ff0477ac */ /* 0x002e620008000800 */
[----:B0-----:R-:W-:-:S05]  /*0120*/  IMAD.WIDE.U32 R2, R9, 0x4, R2 ;  /* 0x0000000409027825 */ /* 0x001fca00078e0002 */
[----:B--2---:R-:W2:Y:S01]  /*0130*/  LDG.E R6, desc[UR6][R2.64] ;  /* 0x0000000602067981 */ /* 0x004ea2000c1e1900 */
[----:B------:R-:W-:Y:S01]  /*0140*/  MOV R0, R9 ;  /* 0x0000000900007202 */ /* 0x000fe20000000f00 */
[----:B------:R-:W-:Y:S01]  /*0150*/  BSSY.RECONVERGENT B0, `(.L_x_5) ;  /* 0x000008f000007945 */ /* 0x000fe20003800200 */
[----:B------:R-:W-:-:S04]  /*0160*/  IADD3 R9, PT, PT, R9, 0x1, RZ ;  /* 0x0000000109097810 */ /* 0x000fc80007ffe0ff */
[----:B-1----:R-:W-:Y:S02]  /*0170*/  ISETP.NE.AND P0, PT, R9, UR4, PT ;  /* 0x0000000409007c0c */ /* 0x002fe4000bf05270 */
[----:B--2---:R-:W-:-:S13]  /*0180*/  ISETP.GE.AND P1, PT, R11, R6, PT ;  /* 0x000000060b00720c */ /* 0x004fda0003f26270 */
[----:B---3--:R-:W-:Y:S05]  /*0190*/  @P1 BRA `(.L_x_6) ;  /* 0x0000000800281947 */ /* 0x008fea0003800000 */
[----:B------:R-:W0:Y:S01]  /*01a0*/  LDC.64 R12, c[0x0][0x3a8] ;  /* 0x0000ea00ff0c7b82 */ /* 0x000e220000000a00 */
[----:B------:R-:W1:Y:S01]  /*01b0*/  LDCU.128 UR8, c[0x0][0x380] ;  /* 0x00007000ff0877ac */ /* 0x000e620008000c00 */
[----:B------:R-:W-:Y:S01]  /*01c0*/  SHF.L.U32 R18, R0, 0x3, RZ ;  /* 0x0000000300127819 */ /* 0x000fe200000006ff */
[----:B------:R-:W2:Y:S05]  /*01d0*/  LDCU.128 UR12, c[0x0][0x390] ;  /* 0x00007200ff0c77ac */ /* 0x000eaa0008000c00 */
[----:B------:R-:W3:Y:S01]  /*01e0*/  LDC R4, c[0x0][0x3b4] ;  /* 0x0000ed00ff047b82 */ /* 0x000ee20000000800 */
[----:B------:R-:W4:Y:S07]  /*01f0*/  LDCU UR4, c[0x0][0x3c0] ;  /* 0x00007800ff0477ac */ /* 0x000f2e0008000800 */
[----:B------:R-:W3:Y:S01]  /*0200*/  LDC R3, c[0x0][0x3b8] ;  /* 0x0000ee00ff037b82 */ /* 0x000ee20000000800 */
[----:B-1----:R-:W-:-:S02]  /*0210*/  IADD3 R22, P2, PT, R18, UR10, RZ ;  /* 0x0000000a12167c10 */ /* 0x002fc4000ff5e0ff */
[----:B--2---:R-:W-:-:S05]  /*0220*/  IADD3 R20, P3, PT, R18, UR12, RZ ;  /* 0x0000000c12147c10 */ /* 0x004fca000ff7e0ff */
[----:B------:R-:W1:Y:S01]  /*0230*/  LDC R2, c[0x0][0x3bc] ;  /* 0x0000ef00ff027b82 */ /* 0x000e620000000800 */
[----:B0-----:R-:W-:-:S04]  /*0240*/  LEA R12, P1, R0, R12, 0x2 ;  /* 0x0000000c000c7211 */ /* 0x001fc800078210ff */
[----:B------:R-:W-:Y:S02]  /*0250*/  LEA.HI.X R13, R0, R13, RZ, 0x2, P1 ;  /* 0x0000000d000d7211 */ /* 0x000fe400008f14ff */
[C---:B------:R-:W-:Y:S02]  /*0260*/  IADD3 R24, P1, PT, R18.reuse, UR8, RZ ;  /* 0x0000000812187c10 */ /* 0x040fe4000ff3e0ff */
[----:B------:R-:W-:Y:S01]  /*0270*/  SHF.R.U32.HI R0, RZ, 0x1d, R0 ;  /* 0x0000001dff007819 */ /* 0x000fe20000011600 */
[----:B------:R-:W4:Y:S01]  /*0280*/  LDG.E R5, desc[UR6][R12.64] ;  /* 0x000000060c057981 */ /* 0x000f22000c1e1900 */
[----:B------:R-:W-:Y:S02]  /*0290*/  IADD3 R18, P4, PT, R18, UR14, RZ ;  /* 0x0000000e12127c10 */ /* 0x000fe4000ff9e0ff */
[C---:B------:R-:W-:Y:S02]  /*02a0*/  IADD3.X R25, PT, PT, R0.reuse, UR9, RZ, P1, !PT ;  /* 0x0000000900197c10 */ /* 0x040fe40008ffe4ff */
[----:B------:R-:W-:-:S02]  /*02b0*/  IADD3.X R23, PT, PT, R0, UR11, RZ, P2, !PT ;  /* 0x0000000b00177c10 */ /* 0x000fc400097fe4ff */
[C---:B------:R-:W-:Y:S02]  /*02c0*/  IADD3.X R21, PT, PT, R0.reuse, UR13, RZ, P3, !PT ;  /* 0x0000000d00157c10 */ /* 0x040fe40009ffe4ff */
[----:B------:R-:W-:Y:S01]  /*02d0*/  IADD3.X R19, PT, PT, R0, UR15, RZ, P4, !PT ;  /* 0x0000000f00137c10 */ /* 0x000fe2000a7fe4ff */
[----:B------:R-:W5:Y:S04]  /*02e0*/  LDG.E.64 R24, desc[UR6][R24.64] ;  /* 0x0000000618187981 */ /* 0x000f68000c1e1b00 */
[----:B------:R-:W5:Y:S04]  /*02f0*/  LDG.E.64 R22, desc[UR6][R22.64] ;  /* 0x0000000616167981 */ /* 0x000f68000c1e1b00 */
[----:B------:R-:W5:Y:S04]  /*0300*/  LDG.E.64 R20, desc[UR6][R20.64] ;  /* 0x0000000614147981 */ /* 0x000f68000c1e1b00 */
[----:B------:R-:W5:Y:S01]  /*0310*/  LDG.E.64 R18, desc[UR6][R18.64] ;  /* 0x0000000612127981 */ /* 0x000f62000c1e1b00 */
[----:B------:R-:W-:Y:S01]  /*0320*/  MOV R29, R11 ;  /* 0x0000000b001d7202 */ /* 0x000fe20000000f00 */
[----:B-1-34-:R-:W-:-:S07]  /*0330*/  FMUL R0, R5, UR4 ;  /* 0x0000000405007c20 */ /* 0x01afce0008400000 */
.L_x_7:
[----:B---3-5:R-:W-:-:S04]  /*0340*/  IMAD.WIDE R12, R29, 0x2, R18 ;  /* 0x000000021d0c7825 */ /* 0x028fc800078e0212 */
[C---:B------:R-:W-:Y:S01]  /*0350*/  IMAD.WIDE R26, R29.reuse, 0x4, R22 ;  /* 0x000000041d1a7825 */ /* 0x040fe200078e0216 */
[----:B------:R-:W2:Y:S04]  /*0360*/  LD.E.U16 R14, desc[UR6][R12.64] ;  /* 0x000000060c0e7980 */ /* 0x000ea8000c101500 */
[----:B------:R-:W3:Y:S01]  /*0370*/  LD.E R15, desc[UR6][R26.64] ;  /* 0x000000061a0f7980 */ /* 0x000ee2000c101900 */
[----:B------:R-:W-:-:S05]  /*0380*/  IMAD.WIDE R16, R29, 0x4, R20 ;  /* 0x000000041d107825 */ /* 0x000fca00078e0214 */
[----:B------:R-:W4:Y:S01]  /*0390*/  LD.E R31, desc[UR6][R16.64] ;  /* 0x00000006101f7980 */ /* 0x000f22000c101900 */
[----:B--2---:R-:W-:Y:S02]  /*03a0*/  HADD2.F32 R14, -RZ, R14.H0_H0 ;  /* 0x2000000eff0e7230 */ /* 0x004fe40000004100 */
[----:B---3--:R-:W-:-:S03]  /*03b0*/  FMUL R28, R15, R7 ;  /* 0x000000070f1c7220 */ /* 0x008fc60000400000 */
[----:B------:R-:W-:Y:S01]  /*03c0*/  FMUL R14, R14, R3 ;  /* 0x000000030e0e7220 */ /* 0x000fe20000400000 */
[----:B------:R-:W-:-:S03]  /*03d0*/  FMUL R35, R0, R15 ;  /* 0x0000000f00237220 */ /* 0x000fc60000400000 */
[----:B------:R-:W-:Y:S01]  /*03e0*/  FFMA R33, R15, R28, R14 ;  /* 0x0000001c0f217223 */ /* 0x000fe2000000000e */
[----:B----4-:R-:W-:-:S03]  /*03f0*/  FMUL R14, R31, R4 ;  /* 0x000000041f0e7220 */ /* 0x010fc60000400000 */
[----:B------:R-:W-:Y:S01]  /*0400*/  FADD R32, R33, R2 ;  /* 0x0000000221207221 */ /* 0x000fe20000000000 */
[----:B------:R-:W-:Y:S01]  /*0410*/  FFMA R30, R15, R8, R14 ;  /* 0x000000080f1e7223 */ /* 0x000fe2000000000e */
[----:B------:R-:W-:Y:S01]  /*0420*/  F2FP.F16.F32.PACK_AB R33, RZ, R33 ;  /* 0x00000021ff21723e */ /* 0x000fe200000000ff */
[----:B------:R-:W-:Y:S01]  /*0430*/  IMAD.WIDE R14, R29, 0x4, R24 ;  /* 0x000000041d0e7825 */ /* 0x000fe200078e0218 */
[----:B------:R-:W-:-:S03]  /*0440*/  IADD3 R29, PT, PT, R10, R29, RZ ;  /* 0x0000001d0a1d7210 */ /* 0x000fc60007ffe0ff */
[----:B------:R-:W-:Y:S01]  /*0450*/  FMUL R31, R5, -R30 ;  /* 0x8000001e051f7220 */ /* 0x000fe20000400000 */
[C---:B------:R-:W-:Y:S01]  /*0460*/  FSETP.GEU.AND P1, PT, |R32|.reuse, 1.175494350822287508e-38, PT ;  /* 0x008000002000780b */ /* 0x040fe20003f2e200 */
[----:B------:R0:W-:Y:S04]  /*0470*/  ST.E.U16 desc[UR6][R12.64], R33 ;  /* 0x000000210c007985 */ /* 0x0001e8000c101506 */
[----:B------:R0:W-:Y:S08]  /*0480*/  ST.E desc[UR6][R16.64], R30 ;  /* 0x0000001e10007985 */ /* 0x0001f0000c101906 */
[----:B------:R-:W-:-:S04]  /*0490*/  @!P1 FMUL R32, R32, 16777216 ;  /* 0x4b80000020209820 */ /* 0x000fc80000400000 */
[----:B------:R-:W1:Y:S02]  /*04a0*/  MUFU.RSQ R28, R32 ;  /* 0x00000020001c7308 */ /* 0x000e640000001400 */
[----:B-1----:R-:W-:Y:S01]  /*04b0*/  @!P1 FMUL R28, R28, 4096 ;  /* 0x458000001c1c9820 */ /* 0x002fe20000400000 */
[----:B------:R-:W-:-:S03]  /*04c0*/  ISETP.GE.AND P1, PT, R29, R6, PT ;  /* 0x000000061d00720c */ /* 0x000fc60003f26270 */
[----:B------:R-:W-:-:S05]  /*04d0*/  FFMA R31, R28, R31, -R35 ;  /* 0x0000001f1c1f7223 */ /* 0x000fca0000000823 */
[----:B------:R0:W-:Y:S05]  /*04e0*/  ST.E desc[UR6][R14.64], R31 ;  /* 0x0000001f0e007985 */ /* 0x0001ea000c101906 */
[----:B------:R-:W-:Y:S05]  /*04f0*/  @P1 BRA `(.L_x_6) ;  /* 0x0000000400501947 */ /* 0x000fea0003800000 */
[----:B0-----:R-:W-:-:S04]  /*0500*/  IMAD.WIDE R12, R10, 0x2, R12 ;  /* 0x000000020a0c7825 */ /* 0x001fc800078e020c */
[C---:B------:R-:W-:Y:S01]  /*0510*/  IMAD.WIDE R26, R10.reuse, 0x4, R26 ;  /* 0x000000040a1a7825 */ /* 0x040fe200078e021a */
[----:B------:R-:W2:Y:S04]  /*0520*/  LD.E.U16 R28, desc[UR6][R12.64] ;  /* 0x000000060c1c7980 */ /* 0x000ea8000c101500 */
[----:B------:R-:W3:Y:S01]  /*0530*/  LD.E R31, desc[UR6][R26.64] ;  /* 0x000000061a1f7980 */ /* 0x000ee2000c101900 */
[----:B------:R-:W-:-:S05]  /*0540*/  IMAD.WIDE R16, R10, 0x4, R16 ;  /* 0x000000040a107825 */ /* 0x000fca00078e0210 */
[----:B------:R-:W4:Y:S01]  /*0550*/  LD.E R33, desc[UR6][R16.64] ;  /* 0x0000000610217980 */ /* 0x000f22000c101900 */
[C---:B------:R-:W-:Y:S01]  /*0560*/  IMAD.WIDE R14, R10.reuse, 0x4, R14 ;  /* 0x000000040a0e7825 */ /* 0x040fe200078e020e */
[----:B------:R-:W-:-:S03]  /*0570*/  IADD3 R29, PT, PT, R10, R29, RZ ;  /* 0x0000001d0a1d7210 */ /* 0x000fc60007ffe0ff */
[----:B--2---:R-:W-:Y:S02]  /*0580*/  HADD2.F32 R28, -RZ, R28.H0_H0 ;  /* 0x2000001cff1c7230 */ /* 0x004fe40000004100 */
[----:B---3--:R-:W-:-:S03]  /*0590*/  FMUL R30, R31, R7 ;  /* 0x000000071f1e7220 */ /* 0x008fc60000400000 */
[----:B------:R-:W-:-:S04]  /*05a0*/  FMUL R28, R28, R3 ;  /* 0x000000031c1c7220 */ /* 0x000fc80000400000 */
[----:B------:R-:W-:Y:S01]  /*05b0*/  FFMA R35, R31, R30, R28 ;  /* 0x0000001e1f237223 */ /* 0x000fe2000000001c */
[----:B----4-:R-:W-:Y:S01]  /*05c0*/  FMUL R30, R33, R4 ;  /* 0x00000004211e7220 */ /* 0x010fe20000400000 */
[----:B------:R-:W-:Y:S02]  /*05d0*/  FMUL R33, R0, R31 ;  /* 0x0000001f00217220 */ /* 0x000fe40000400000 */
[----:B------:R-:W-:Y:S01]  /*05e0*/  FADD R32, R35, R2 ;  /* 0x0000000223207221 */ /* 0x000fe20000000000 */
[----:B------:R-:W-:Y:S01]  /*05f0*/  FFMA R30, R31, R8, R30 ;  /* 0x000000081f1e7223 */ /* 0x000fe2000000001e */
[----:B------:R-:W-:-:S03]  /*0600*/  F2FP.F16.F32.PACK_AB R35, RZ, R35 ;  /* 0x00000023ff23723e */ /* 0x000fc600000000ff */
[C---:B------:R-:W-:Y:S01]  /*0610*/  FSETP.GEU.AND P1, PT, |R32|.reuse, 1.175494350822287508e-38, PT ;  /* 0x008000002000780b */ /* 0x040fe20003f2e200 */
[----:B------:R-:W-:Y:S01]  /*0620*/  FMUL R31, R5, -R30 ;  /* 0x8000001e051f7220 */ /* 0x000fe20000400000 */
[----:B------:R1:W-:Y:S04]  /*0630*/  ST.E.U16 desc[UR6][R12.64], R35 ;  /* 0x000000230c007985 */ /* 0x0003e8000c101506 */
[----:B------:R1:W-:Y:S07]  /*0640*/  ST.E desc[UR6][R16.64], R30 ;  /* 0x0000001e10007985 */ /* 0x0003ee000c101906 */
[----:B------:R-:W-:-:S04]  /*0650*/  @!P1 FMUL R32, R32, 16777216 ;  /* 0x4b80000020209820 */ /* 0x000fc80000400000 */
[----:B------:R-:W0:Y:S02]  /*0660*/  MUFU.RSQ R28, R32 ;  /* 0x00000020001c7308 */ /* 0x000e240000001400 */
[----:B0-----:R-:W-:Y:S01]  /*0670*/  @!P1 FMUL R28, R28, 4096 ;  /* 0x458000001c1c9820 */ /* 0x001fe20000400000 */
[----:B------:R-:W-:-:S03]  /*0680*/  ISETP.GE.AND P1, PT, R29, R6, PT ;  /* 0x000000061d00720c */ /* 0x000fc60003f26270 */
[----:B------:R-:W-:-:S05]  /*0690*/  FFMA R31, R28, R31, -R33 ;  /* 0x0000001f1c1f7223 */ /* 0x000fca0000000821 */
[----:B------:R1:W-:Y:S05]  /*06a0*/  ST.E desc[UR6][R14.64], R31 ;  /* 0x0000001f0e007985 */ /* 0x0003ea000c101906 */
[----:B------:R-:W-:Y:S05]  /*06b0*/  @P1 BRA `(.L_x_6) ;  /* 0x0000000000e01947 */ /* 0x000fea0003800000 */
[----:B-1----:R-:W-:-:S04]  /*06c0*/  IMAD.WIDE R12, R10, 0x2, R12 ;  /* 0x000000020a0c7825 */ /* 0x002fc800078e020c */
        /* <DEDUP_REMOVED lines=27> */
[----:B--2---:R-:W-:-:S04]  /*0880*/  IMAD.WIDE R12, R10, 0x2, R12 ;  /* 0x000000020a0c7825 */ /* 0x004fc800078e020c */
[C---:B------:R-:W-:Y:S01]  /*0890*/  IMAD.WIDE R26, R10.reuse, 0x4, R26 ;  /* 0x000000040a1a7825 */ /* 0x040fe200078e021a */
[----:B------:R-:W2:Y:S05]  /*08a0*/  LD.E.U16 R28, desc[UR6][R12.64] ;  /* 0x000000060c1c7980 */ /* 0x000eaa000c101500 */
        /* <DEDUP_REMOVED lines=24> */
[----:B------:R-:W-:Y:S05]  /*0a30*/  @!P1 BRA `(.L_x_7) ;  /* 0xfffffff800409947 */ /* 0x000fea000383ffff */
.L_x_6:
[----:B------:R-:W-:Y:S05]  /*0a40*/  BSYNC.RECONVERGENT B0 ;  /* 0x0000000000007941 */ /* 0x000fea0003800200 */
.L_x_5:
[----:B------:R-:W-:Y:S05]  /*0a50*/  @P0 BRA `(.L_x_8) ;  /* 0xfffffff400a80947 */ /* 0x000fea000383ffff */
[----:B------:R-:W-:Y:S05]  /*0a60*/  EXIT ;  /* 0x000000000000794d */ /* 0x000fea0003800000 */
.L_x_9:
        /* <DEDUP_REMOVED lines=9> */
.L_x_180:


//--------------------- .text.gas_fx_per_layer_kernel --------------------------
	.section	.text.gas_fx_per_layer_kernel,"ax",@progbits
	.align	128
        .global         gas_fx_per_layer_kernel
        .type           gas_fx_per_layer_kernel,@function
        .size           gas_fx_per_layer_kernel,(.L_x_181 - gas_fx_per_layer_kernel)
        .other          gas_fx_per_layer_kernel,@"STO_CUDA_ENTRY STV_DEFAULT"
gas_fx_per_layer_kernel:
.text.gas_fx_per_layer_kernel:
        /* <DEDUP_REMOVED lines=8> */
[----:B-1----:R-:W-:-:S13]  /*0080*/  ISETP.GE.AND P0, PT, R19, UR6, PT ;  /* 0x0000000613007c0c */ /* 0x002fda000bf06270 */
[----:B------:R-:W-:Y:S05]  /*0090*/  @P0 EXIT ;  /* 0x000000000000094d */ /* 0x000fea0003800000 */
[----:B------:R-:W0:Y:S01]  /*00a0*/  LDC.64 R14, c[0x0][0x3a8] ;  /* 0x0000ea00ff0e7b82 */ /* 0x000e220000000a00 */
[----:B------:R-:W1:Y:S01]  /*00b0*/  LDCU UR6, c[0x0][0x3a4] ;  /* 0x00007480ff0677ac */ /* 0x000e620008000800 */
[----:B------:R-:W2:Y:S06]  /*00c0*/  LDCU.64 UR4, c[0x0][0x358] ;  /* 0x00006b00ff0477ac */ /* 0x000eac0008000a00 */
[----:B------:R-:W1:Y:S08]  /*00d0*/  LDC R0, c[0x0][0x3b4] ;  /* 0x0000ed00ff007b82 */ /* 0x000e700000000800 */
[----:B------:R-:W3:Y:S08]  /*00e0*/  LDC R24, c[0x0][0x3b0] ;  /* 0x0000ec00ff187b82 */ /* 0x000ef00000000800 */
[----:B------:R-:W4:Y:S01]  /*00f0*/  LDC.64 R12, c[0x0][0x390] ;  /* 0x0000e400ff0c7b82 */ /* 0x000f220000000a00 */
[----:B0-----:R-:W-:Y:S01]  /*0100*/  FADD R23, -R14, 1 ;  /* 0x3f8000000e177421 */ /* 0x001fe20000000100 */
[----:B------:R-:W-:-:S06]  /*0110*/  FADD R22, -R15, 1 ;  /* 0x3f8000000f167421 */ /* 0x000fcc0000000100 */
[----:B------:R-:W0:Y:S01]  /*0120*/  LDC.64 R10, c[0x0][0x398] ;  /* 0x0000e600ff0a7b82 */ /* 0x000e220000000a00 */
[----:B-1----:R-:W-:-:S07]  /*0130*/  FMUL R0, R0, UR6 ;  /* 0x0000000600007c20 */ /* 0x002fce0008400000 */
[----:B------:R-:W1:Y:S08]  /*0140*/  LDC.64 R8, c[0x0][0x380] ;  /* 0x0000e000ff087b82 */ /* 0x000e700000000a00 */
[----:B------:R-:W0:Y:S08]  /*0150*/  LDC.64 R6, c[0x0][0x388] ;  /* 0x0000e200ff067b82 */ /* 0x000e300000000a00 */
[----:B------:R-:W0:Y:S08]  /*0160*/  LDC.64 R4, c[0x0][0x3a0] ;  /* 0x0000e800ff047b82 */ /* 0x000e300000000a00 */
[----:B--234-:R-:W0:Y:S02]  /*0170*/  LDC.64 R2, c[0x0][0x3a8] ;  /* 0x0000ea00ff027b82 */ /* 0x01ce240000000a00 */
.L_x_10:
[----:B0-2---:R-:W-:-:S04]  /*0180*/  IMAD.WIDE R20, R19, 0x2, R10 ;  /* 0x0000000213147825 */ /* 0x005fc800078e020a */
[C---:B------:R-:W-:Y:S01]  /*0190*/  IMAD.WIDE R16, R19.reuse, 0x4, R6 ;  /* 0x0000000413107825 */ /* 0x040fe200078e0206 */
[----:B------:R-:W2:Y:S04]  /*01a0*/  LDG.E.U16 R18, desc[UR4][R20.64] ;  /* 0x0000000414127981 */ /* 0x000ea8000c1e1500 */
[----:B------:R-:W3:Y:S01]  /*01b0*/  LDG.E R27, desc[UR4][R16.64] ;  /* 0x00000004101b7981 */ /* 0x000ee2000c1e1900 */
[----:B------:R-:W-:-:S05]  /*01c0*/  IMAD.WIDE R14, R19, 0x4, R12 ;  /* 0x00000004130e7825 */ /* 0x000fca00078e020c */
[----:B------:R-:W4:Y:S01]  /*01d0*/  LDG.E R29, desc[UR4][R14.64] ;  /* 0x000000040e1d7981 */ /* 0x000f22000c1e1900 */
[----:B--2---:R-:W-:Y:S02]  /*01e0*/  HADD2.F32 R18, -RZ, R18.H0_H0 ;  /* 0x20000012ff127230 */ /* 0x004fe40000004100 */
[----:B---3--:R-:W-:-:S03]  /*01f0*/  FMUL R26, R27, R22 ;  /* 0x000000161b1a7220 */ /* 0x008fc60000400000 */
[----:B------:R-:W-:-:S04]  /*0200*/  FMUL R18, R18, R3 ;  /* 0x0000000312127220 */ /* 0x000fc80000400000 */
[----:B------:R-:W-:Y:S01]  /*0210*/  FFMA R31, R27, R26, R18 ;  /* 0x0000001a1b1f7223 */ /* 0x000fe20000000012 */
[----:B----4-:R-:W-:Y:S01]  /*0220*/  FMUL R18, R29, R2 ;  /* 0x000000021d127220 */ /* 0x010fe20000400000 */
[----:B------:R-:W-:Y:S01]  /*0230*/  IADD3 R26, PT, PT, R25, R19, RZ ;  /* 0x00000013191a7210 */ /* 0x000fe20007ffe0ff */
[----:B------:R-:W-:Y:S01]  /*0240*/  FMUL R29, R0, R27 ;  /* 0x0000001b001d7220 */ /* 0x000fe20000400000 */
[----:B------:R-:W-:Y:S01]  /*0250*/  FADD R30, R31, R24 ;  /* 0x000000181f1e7221 */ /* 0x000fe20000000000 */
[----:B------:R-:W-:Y:S01]  /*0260*/  FFMA R28, R27, R23, R18 ;  /* 0x000000171b1c7223 */ /* 0x000fe20000000012 */
[----:B------:R-:W-:Y:S01]  /*0270*/  F2FP.F16.F32.PACK_AB R31, RZ, R31 ;  /* 0x0000001fff1f723e */ /* 0x000fe200000000ff */
[----:B-1----:R-:W-:Y:S02]  /*0280*/  IMAD.WIDE R18, R19, 0x4, R8 ;  /* 0x0000000413127825 */ /* 0x002fe400078e0208 */
[----:B------:R-:W-:Y:S02]  /*0290*/  FSETP.GEU.AND P0, PT, |R30|, 1.175494350822287508e-38, PT ;  /* 0x008000001e00780b */ /* 0x000fe40003f0e200 */
[----:B------:R-:W-:Y:S01]  /*02a0*/  FMUL R27, R28, -R5 ;  /* 0x800000051c1b7220 */ /* 0x000fe20000400000 */
[----:B------:R0:W-:Y:S04]  /*02b0*/  STG.E.U16 desc[UR4][R20.64], R31 ;  /* 0x0000001f14007986 */ /* 0x0001e8000c101504 */
[----:B------:R0:W-:Y:S06]  /*02c0*/  STG.E desc[UR4][R14.64], R28 ;  /* 0x0000001c0e007986 */ /* 0x0001ec000c101904 */
[----:B------:R-:W-:-:S04]  /*02d0*/  @!P0 FMUL R30, R30, 16777216 ;  /* 0x4b8000001e1e8820 */ /* 0x000fc80000400000 */
[----:B------:R-:W1:Y:S02]  /*02e0*/  MUFU.RSQ R32, R30 ;  /* 0x0000001e00207308 */ /* 0x000e640000001400 */
[----:B-1----:R-:W-:Y:S01]  /*02f0*/  @!P0 FMUL R32, R32, 4096 ;  /* 0x4580000020208820 */ /* 0x002fe20000400000 */
[----:B------:R-:W-:-:S03]  /*0300*/  ISETP.GE.AND P0, PT, R26, R4, PT ;  /* 0x000000041a00720c */ /* 0x000fc60003f06270 */
[----:B------:R-:W-:-:S05]  /*0310*/  FFMA R27, R32, R27, -R29 ;  /* 0x0000001b201b7223 */ /* 0x000fca000000081d */
[----:B------:R0:W-:Y:S05]  /*0320*/  STG.E desc[UR4][R18.64], R27 ;  /* 0x0000001b12007986 */ /* 0x0001ea000c101904 */
[----:B------:R-:W-:Y:S05]  /*0330*/  @P0 EXIT ;  /* 0x000000000000094d */ /* 0x000fea0003800000 */
[----:B0-----:R-:W-:-:S04]  /*0340*/  IMAD.WIDE R20, R25, 0x2, R20 ;  /* 0x0000000219147825 */ /* 0x001fc800078e0214 */
[C---:B------:R-:W-:Y:S01]  /*0350*/  IMAD.WIDE R16, R25.reuse, 0x4, R16 ;  /* 0x0000000419107825 */ /* 0x040fe200078e0210 */
[----:B------:R-:W2:Y:S04]  /*0360*/  LDG.E.U16 R28, desc[UR4][R20.64] ;  /* 0x00000004141c7981 */ /* 0x000ea8000c1e1500 */
[----:B------:R-:W3:Y:S01]  /*0370*/  LDG.E R27, desc[UR4][R16.64] ;  /* 0x00000004101b7981 */ /* 0x000ee2000c1e1900 */
[----:B------:R-:W-:-:S05]  /*0380*/  IMAD.WIDE R14, R25, 0x4, R14 ;  /* 0x00000004190e7825 */ /* 0x000fca00078e020e */
[----:B------:R-:W4:Y:S01]  /*0390*/  LDG.E R29, desc[UR4][R14.64] ;  /* 0x000000040e1d7981 */ /* 0x000f22000c1e1900 */
[C---:B------:R-:W-:Y:S01]  /*03a0*/  IADD3 R26, PT, PT, R25.reuse, R26, RZ ;  /* 0x0000001a191a7210 */ /* 0x040fe20007ffe0ff */
[----:B------:R-:W-:-:S04]  /*03b0*/  IMAD.WIDE R18, R25, 0x4, R18 ;  /* 0x0000000419127825 */ /* 0x000fc800078e0212 */
        /* <DEDUP_REMOVED lines=9> */
[----:B------:R-:W-:Y:S01]  /*0450*/  FSETP.GEU.AND P0, PT, |R30|, 1.175494350822287508e-38, PT ;  /* 0x008000001e00780b */ /* 0x000fe20003f0e200 */
[----:B------:R-:W-:Y:S01]  /*0460*/  FMUL R27, R28, -R5 ;  /* 0x800000051c1b7220 */ /* 0x000fe20000400000 */
[----:B------:R0:W-:Y:S04]  /*0470*/  STG.E.U16 desc[UR4][R20.64], R31 ;  /* 0x0000001f14007986 */ /* 0x0001e8000c101504 */
[----:B------:R0:W-:Y:S07]  /*0480*/  STG.E desc[UR4][R14.64], R28 ;  /* 0x0000001c0e007986 */ /* 0x0001ee000c101904 */
        /* <DEDUP_REMOVED lines=37> */
[----:B------:R-:W2:Y:S05]  /*06e0*/  LDG.E.U16 R28, desc[UR4][R20.64] ;  /* 0x00000004141c7981 */ /* 0x000eaa000c1e1500 */
[----:B------:R-:W3:Y:S01]  /*06f0*/  LDG.E R17, desc[UR4][R16.64] ;  /* 0x0000000410117981 */ /* 0x000ee2000c1e1900 */
[----:B------:R-:W-:-:S05]  /*0700*/  IMAD.WIDE R14, R25, 0x4, R14 ;  /* 0x00000004190e7825 */ /* 0x000fca00078e020e */
[----:B------:R-:W4:Y:S01]  /*0710*/  LDG.E R27, desc[UR4][R14.64] ;  /* 0x000000040e1b7981 */ /* 0x000f22000c1e1900 */
        /* <DEDUP_REMOVED lines=9> */
[C---:B------:R-:W-:Y:S01]  /*07b0*/  IMAD.WIDE R16, R25.reuse, 0x4, R18 ;  /* 0x0000000419107825 */ /* 0x040fe200078e0212 */
[----:B------:R-:W-:-:S03]  /*07c0*/  IADD3 R19, PT, PT, R25, R26, RZ ;  /* 0x0000001a19137210 */ /* 0x000fc60007ffe0ff */
[----:B------:R-:W-:Y:S01]  /*07d0*/  FMUL R31, R27, -R5 ;  /* 0x800000051b1f7220 */ /* 0x000fe20000400000 */
[C---:B------:R-:W-:Y:S01]  /*07e0*/  FSETP.GEU.AND P0, PT, |R28|.reuse, 1.175494350822287508e-38, PT ;  /* 0x008000001c00780b */ /* 0x040fe20003f0e200 */
[----:B------:R2:W-:Y:S04]  /*07f0*/  STG.E.U16 desc[UR4][R20.64], R29 ;  /* 0x0000001d14007986 */ /* 0x0005e8000c101504 */
[----:B------:R2:W-:Y:S08]  /*0800*/  STG.E desc[UR4][R14.64], R27 ;  /* 0x0000001b0e007986 */ /* 0x0005f0000c101904 */
[----:B------:R-:W-:-:S04]  /*0810*/  @!P0 FMUL R28, R28, 16777216 ;  /* 0x4b8000001c1c8820 */ /* 0x000fc80000400000 */
[----:B------:R-:W0:Y:S02]  /*0820*/  MUFU.RSQ R30, R28 ;  /* 0x0000001c001e7308 */ /* 0x000e240000001400 */
[----:B0-----:R-:W-:Y:S01]  /*0830*/  @!P0 FMUL R30, R30, 4096 ;  /* 0x458000001e1e8820 */ /* 0x001fe20000400000 */
[----:B------:R-:W-:-:S03]  /*0840*/  ISETP.GE.AND P0, PT, R19, R4, PT ;  /* 0x000000041300720c */ /* 0x000fc60003f06270 */
[----:B------:R-:W-:-:S05]  /*0850*/  FFMA R31, R30, R31, -R33 ;  /* 0x0000001f1e1f7223 */ /* 0x000fca0000000821 */
[----:B------:R2:W-:Y:S05]  /*0860*/  STG.E desc[UR4][R16.64], R31 ;  /* 0x0000001f10007986 */ /* 0x0005ea000c101904 */
[----:B------:R-:W-:Y:S05]  /*0870*/  @!P0 BRA `(.L_x_10) ;  /* 0xfffffff800408947 */ /* 0x000fea000383ffff */
[----:B------:R-:W-:Y:S05]  /*0880*/  EXIT ;  /* 0x000000000000794d */ /* 0x000fea0003800000 */
.L_x_11:
        /* <DEDUP_REMOVED lines=15> */
.L_x_181:


//--------------------- .text.cone_metrics_kernel --------------------------
	.section	.text.cone_metrics_kernel,"ax",@progbits
	.align	128
        .global         cone_metrics_kernel
        .type           cone_metrics_kernel,@function
        .size           cone_metrics_kernel,(.L_x_166 - cone_metrics_kernel)
        .other          cone_metrics_kernel,@"STO_CUDA_ENTRY STV_DEFAULT"
cone_metrics_kernel:
.text.cone_metrics_kernel:
[----:B------:R-:W-:Y:S01]  /*0000*/  LDC R1, c[0x0][0x37c] ;  /* 0x0000df00ff017b82 */ /* 0x000fe20000000800 */
[----:B------:R-:W0:Y:S01]  /*0010*/  S2R R3, SR_TID.X ;  /* 0x0000000000037919 */ /* 0x000e220000002100 */
[----:B------:R-:W0:Y:S01]  /*0020*/  LDCU UR8, c[0x0][0x360] ;  /* 0x00006c00ff0877ac */ /* 0x000e220008000800 */
[----:B------:R-:W0:Y:S01]  /*0030*/  S2R R4, SR_CTAID.X ;  /* 0x0000000000047919 */ /* 0x000e220000002500 */
[----:B------:R-:W1:Y:S01]  /*0040*/  LDCU UR4, c[0x0][0x3a0] ;  /* 0x00007400ff0477ac */ /* 0x000e620008000800 */
[----:B------:R-:W2:Y:S01]  /*0050*/  LDCU.64 UR6, c[0x0][0x358] ;  /* 0x00006b00ff0677ac */ /* 0x000ea20008000a00 */
[----:B0-----:R-:W-:-:S05]  /*0060*/  IMAD R5, R4, UR8, R3 ;  /* 0x0000000804057c24 */ /* 0x001fca000f8e0203 */
[----:B-1----:R-:W-:-:S13]  /*0070*/  ISETP.GE.AND P0, PT, R5, UR4, PT ;  /* 0x0000000405007c0c */ /* 0x002fda000bf06270 */
[----:B------:R-:W0:Y:S02]  /*0080*/  @!P0 LDC.64 R6, c[0x0][0x380] ;  /* 0x0000e000ff068b82 */ /* 0x000e240000000a00 */
[----:B0-----:R-:W-:-:S06]  /*0090*/  @!P0 IMAD.WIDE R6, R5, 0x4, R6 ;  /* 0x0000000405068825 */ /* 0x001fcc00078e0206 */
[----:B--2---:R-:W2:Y:S01]  /*00a0*/  @!P0 LDG.E R6, desc[UR6][R6.64] ;  /* 0x0000000606068981 */ /* 0x004ea2000c1e1900 */
[----:B------:R-:W0:Y:S01]  /*00b0*/  S2UR UR5, SR_CgaCtaId ;  /* 0x00000000000579c3 */ /* 0x000e220000008800 */
[----:B------:R-:W-:Y:S01]  /*00c0*/  UMOV UR4, 0x400 ;  /* 0x0000040000047882 */ /* 0x000fe20000000000 */
[----:B------:R-:W-:Y:S02]  /*00d0*/  IMAD.U32 R0, RZ, RZ, UR8 ;  /* 0x00000008ff007e24 */ /* 0x000fe4000f8e00ff */
[----:B------:R-:W-:Y:S02]  /*00e0*/  IMAD.MOV.U32 R2, RZ, RZ, RZ ;  /* 0x000000ffff027224 */ /* 0x000fe400078e00ff */
[----:B------:R-:W-:Y:S01]  /*00f0*/  IMAD.MOV.U32 R8, RZ, RZ, RZ ;  /* 0x000000ffff087224 */ /* 0x000fe200078e00ff */
[----:B------:R-:W-:Y:S01]  /*0100*/  MOV R15, R0 ;  /* 0x00000000000f7202 */ /* 0x000fe20000000f00 */
[----:B------:R-:W-:Y:S02]  /*0110*/  IMAD.MOV.U32 R5, RZ, RZ, RZ ;  /* 0x000000ffff057224 */ /* 0x000fe400078e00ff */
[----:B------:R-:W-:Y:S01]  /*0120*/  IMAD.MOV.U32 R12, RZ, RZ, R0 ;  /* 0x000000ffff0c7224 */ /* 0x000fe200078e0000 */
[----:B0-----:R-:W-:-:S06]  /*0130*/  ULEA UR4, UR5, UR4, 0x18 ;  /* 0x0000000405047291 */ /* 0x001fcc000f8ec0ff */
[----:B------:R-:W-:-:S05]  /*0140*/  LEA R9, R3, UR4, 0x2 ;  /* 0x0000000403097c11 */ /* 0x000fca000f8e10ff */
[----:B------:R-:W-:-:S04]  /*0150*/  IMAD R14, R0, 0x4, R9 ;  /* 0x00000004000e7824 */ /* 0x000fc800078e0209 */
[----:B------:R-:W-:Y:S01]  /*0160*/  IMAD R16, R0, 0x4, R14 ;  /* 0x0000000400107824 */ /* 0x000fe200078e020e */
[----:B--2---:R-:W-:Y:S01]  /*0170*/  @!P0 MOV R2, R6 ;  /* 0x0000000600028202 */ /* 0x004fe20000000f00 */
[C---:B------:R-:W-:Y:S01]  /*0180*/  @!P0 FADD R5, |R6|.reuse, -RZ ;  /* 0x800000ff06058221 */ /* 0x040fe20000000200 */
[----:B------:R-:W-:Y:S02]  /*0190*/  @!P0 FSET.BF.EQ.AND R8, R6, RZ, PT ;  /* 0x000000ff0608820a */ /* 0x000fe40003802000 */
[----:B------:R-:W-:Y:S01]  /*01a0*/  ISETP.GE.U32.AND P0, PT, R0, 0x2, PT ;  /* 0x000000020000780c */ /* 0x000fe20003f06070 */
[----:B------:R-:W-:-:S05]  /*01b0*/  FMUL R2, R2, R2 ;  /* 0x0000000202027220 */ /* 0x000fca0000400000 */
[----:B------:R0:W-:Y:S04]  /*01c0*/  STS [R9], R2 ;  /* 0x0000000209007388 */ /* 0x0001e80000000800 */
[----:B------:R0:W-:Y:S04]  /*01d0*/  STS [R14], R5 ;  /* 0x000000050e007388 */ /* 0x0001e80000000800 */
[----:B------:R0:W-:Y:S01]  /*01e0*/  STS [R16], R8 ;  /* 0x0000000810007388 */ /* 0x0001e20000000800 */
[----:B------:R-:W-:Y:S06]  /*01f0*/  BAR.SYNC.DEFER_BLOCKING 0x0 ;  /* 0x0000000000007b1d */ /* 0x000fec0000010000 */
[----:B------:R-:W-:Y:S05]  /*0200*/  @!P0 BRA `(.L_x_12) ;  /* 0x0000000000688947 */ /* 0x000fea0003800000 */
[--C-:B------:R-:W-:Y:S02]  /*0210*/  IMAD.MOV.U32 R10, RZ, RZ, R0.reuse ;  /* 0x000000ffff0a7224 */ /* 0x100fe400078e0000 */
[----:B------:R-:W-:-:S07]  /*0220*/  IMAD.MOV.U32 R13, RZ, RZ, R0 ;  /* 0x000000ffff0d7224 */ /* 0x000fce00078e0000 */
.L_x_15:
[----:B------:R-:W-:Y:S01]  /*0230*/  SHF.R.U32.HI R18, RZ, 0x1, R0 ;  /* 0x00000001ff127819 */ /* 0x000fe20000011600 */
[----:B------:R-:W-:Y:S03]  /*0240*/  BSSY.RECONVERGENT B0, `(.L_x_13) ;  /* 0x0000012000007945 */ /* 0x000fe60003800200 */
[----:B------:R-:W-:-:S13]  /*0250*/  ISETP.GE.U32.AND P0, PT, R3, R18, PT ;  /* 0x000000120300720c */ /* 0x000fda0003f06070 */
[----:B-1----:R-:W-:Y:S05]  /*0260*/  @P0 BRA `(.L_x_14) ;  /* 0x00000000003c0947 */ /* 0x002fea0003800000 */
[----:B0-----:R-:W-:Y:S01]  /*0270*/  LEA R2, R18, R9, 0x2 ;  /* 0x0000000912027211 */ /* 0x001fe200078e10ff */
[----:B------:R-:W-:Y:S04]  /*0280*/  LDS R6, [R9] ;  /* 0x0000000009067984 */ /* 0x000fe80000000800 */
[----:B------:R-:W0:Y:S02]  /*0290*/  LDS R5, [R2] ;  /* 0x0000000002057984 */ /* 0x000e240000000800 */
[----:B0-----:R-:W-:Y:S01]  /*02a0*/  FADD R6, R5, R6 ;  /* 0x0000000605067221 */ /* 0x001fe20000000000 */
[----:B------:R-:W-:-:S04]  /*02b0*/  IMAD R5, R13, 0x4, R2 ;  /* 0x000000040d057824 */ /* 0x000fc800078e0202 */
[----:B------:R-:W-:Y:S04]  /*02c0*/  STS [R9], R6 ;  /* 0x0000000609007388 */ /* 0x000fe80000000800 */
[----:B------:R-:W-:Y:S04]  /*02d0*/  LDS R7, [R5] ;  /* 0x0000000005077984 */ /* 0x000fe80000000800 */
[----:B------:R-:W0:Y:S02]  /*02e0*/  LDS R8, [R14] ;  /* 0x000000000e087984 */ /* 0x000e240000000800 */
[----:B0-----:R-:W-:Y:S01]  /*02f0*/  FADD R7, R7, R8 ;  /* 0x0000000807077221 */ /* 0x001fe20000000000 */
[----:B------:R-:W-:-:S04]  /*0300*/  IMAD R8, R10, 0x4, R5 ;  /* 0x000000040a087824 */ /* 0x000fc800078e0205 */
[----:B------:R-:W-:Y:S04]  /*0310*/  STS [R14], R7 ;  /* 0x000000070e007388 */ /* 0x000fe80000000800 */
[----:B------:R-:W-:Y:S04]  /*0320*/  LDS R8, [R8] ;  /* 0x0000000008087984 */ /* 0x000fe80000000800 */
[----:B------:R-:W0:Y:S02]  /*0330*/  LDS R11, [R16] ;  /* 0x00000000100b7984 */ /* 0x000e240000000800 */
[----:B0-----:R-:W-:-:S05]  /*0340*/  FADD R11, R8, R11 ;  /* 0x0000000b080b7221 */ /* 0x001fca0000000000 */
[----:B------:R1:W-:Y:S02]  /*0350*/  STS [R16], R11 ;  /* 0x0000000b10007388 */ /* 0x0003e40000000800 */
.L_x_14:
[----:B------:R-:W-:Y:S05]  /*0360*/  BSYNC.RECONVERGENT B0 ;  /* 0x0000000000007941 */ /* 0x000fea0003800200 */
.L_x_13:
[----:B------:R-:W-:Y:S01]  /*0370*/  BAR.SYNC.DEFER_BLOCKING 0x0 ;  /* 0x0000000000007b1d */ /* 0x000fe20000010000 */
[----:B------:R-:W-:Y:S02]  /*0380*/  ISETP.GT.U32.AND P0, PT, R0, 0x3, PT ;  /* 0x000000030000780c */ /* 0x000fe40003f04070 */
[----:B------:R-:W-:-:S11]  /*0390*/  MOV R0, R18 ;  /* 0x0000001200007202 */ /* 0x000fd60000000f00 */
[----:B------:R-:W-:Y:S05]  /*03a0*/  @P0 BRA `(.L_x_15) ;  /* 0xfffffffc00a00947 */ /* 0x000fea000383ffff */
.L_x_12:
[----:B------:R-:W-:-:S13]  /*03b0*/  ISETP.NE.AND P0, PT, R3, RZ, PT ;  /* 0x000000ff0300720c */ /* 0x000fda0003f05270 */
[----:B------:R-:W-:Y:S05]  /*03c0*/  @P0 EXIT ;  /* 0x000000000000094d */ /* 0x000fea0003800000 */
[----:B------:R-:W2:Y:S01]  /*03d0*/  S2R R3, SR_CgaCtaId ;  /* 0x0000000000037919 */ /* 0x000ea20000008800 */
[----:B------:R-:W-:-:S04]  /*03e0*/  MOV R0, 0x400 ;  /* 0x0000040000007802 */ /* 0x000fc80000000f00 */
[----:B--2---:R-:W-:-:S05]  /*03f0*/  LEA R7, R3, R0, 0x18 ;  /* 0x0000000003077211 */ /* 0x004fca00078ec0ff */
[----:B------:R-:W2:Y:S01]  /*0400*/  LDS R3, [R7] ;  /* 0x0000000007037984 */ /* 0x000ea20000000800 */
[----:B0-----:R-:W-:-:S04]  /*0410*/  IMAD R2, R12, 0x4, R7 ;  /* 0x000000040c027824 */ /* 0x001fc800078e0207 */
[----:B------:R-:W-:Y:S02]  /*0420*/  IMAD R0, R15, 0x4, R2 ;  /* 0x000000040f007824 */ /* 0x000fe400078e0202 */
[----:B------:R-:W0:Y:S04]  /*0430*/  LDS R2, [R2] ;  /* 0x0000000002027984 */ /* 0x000e280000000800 */
[----:B------:R-:W3:Y:S01]  /*0440*/  LDS R0, [R0] ;  /* 0x0000000000007984 */ /* 0x000ee20000000800 */
[----:B--2---:R-:W-:Y:S01]  /*0450*/  IADD3 R5, PT, PT, R3, -0xd000000, RZ ;  /* 0xf300000003057810 */ /* 0x004fe20007ffe0ff */
[----:B------:R2:W4:Y:S03]  /*0460*/  MUFU.RSQ R6, R3 ;  /* 0x0000000300067308 */ /* 0x0005260000001400 */
[----:B------:R-:W-:-:S13]  /*0470*/  ISETP.GT.U32.AND P0, PT, R5, 0x727fffff, PT ;  /* 0x727fffff0500780c */ /* 0x000fda0003f04070 */
[----:B0-23--:R-:W-:Y:S05]  /*0480*/  @!P0 BRA `(.L_x_16) ;  /* 0x00000000000c8947 */ /* 0x00dfea0003800000 */
[----:B------:R-:W-:-:S07]  /*0490*/  MOV R9, 0x4b0 ;  /* 0x000004b000097802 */ /* 0x000fce0000000f00 */
[----:B-1--4-:R-:W-:Y:S05]  /*04a0*/  CALL.REL.NOINC `($__internal_0_$__cuda_sm20_sqrt_rn_f32_slowpath) ;  /* 0x0000000000a07944 */ /* 0x012fea0003c00000 */
[----:B------:R-:W-:Y:S05]  /*04b0*/  BRA `(.L_x_17) ;  /* 0x0000000000107947 */ /* 0x000fea0003800000 */
.L_x_16:
[----:B----4-:R-:W-:Y:S01]  /*04c0*/  FMUL.FTZ R8, R3, R6 ;  /* 0x0000000603087220 */ /* 0x010fe20000410000 */
[----:B------:R-:W-:-:S03]  /*04d0*/  FMUL.FTZ R5, R6, 0.5 ;  /* 0x3f00000006057820 */ /* 0x000fc60000410000 */
[----:B------:R-:W-:-:S04]  /*04e0*/  FFMA R3, -R8, R8, R3 ;  /* 0x0000000808037223 */ /* 0x000fc80000000103 */
[----:B------:R-:W-:-:S07]  /*04f0*/  FFMA R5, R3, R5, R8 ;  /* 0x0000000503057223 */ /* 0x000fce0000000008 */
.L_x_17:
[----:B------:R-:W0:Y:S01]  /*0500*/  LDCU UR4, c[0x0][0x3a0] ;  /* 0x00007400ff0477ac */ /* 0x000e220008000800 */
[----:B------:R-:W2:Y:S01]  /*0510*/  LDC.64 R6, c[0x0][0x388] ;  /* 0x0000e200ff067b82 */ /* 0x000ea20000000a00 */
[----:B0-----:R-:W-:-:S04]  /*0520*/  I2FP.F32.S32 R3, UR4 ;  /* 0x0000000400037c45 */ /* 0x001fc80008201400 */
[----:B------:R-:W0:Y:S01]  /*0530*/  MUFU.RCP R8, R3 ;  /* 0x0000000300087308 */ /* 0x000e220000001000 */
[----:B--2---:R-:W-:-:S05]  /*0540*/  IMAD.WIDE.U32 R6, R4, 0x4, R6 ;  /* 0x0000000404067825 */ /* 0x004fca00078e0006 */
[----:B------:R2:W-:Y:S02]  /*0550*/  STG.E desc[UR6][R6.64], R5 ;  /* 0x0000000506007986 */ /* 0x0005e4000c101906 */
[----:B------:R-:W3:Y:S01]  /*0560*/  FCHK P0, R2, R3 ;  /* 0x0000000302007302 */ /* 0x000ee20000000000 */
[----:B0-----:R-:W-:-:S04]  /*0570*/  FFMA R9, -R3, R8, 1 ;  /* 0x3f80000003097423 */ /* 0x001fc80000000108 */
[----:B------:R-:W-:-:S04]  /*0580*/  FFMA R9, R8, R9, R8 ;  /* 0x0000000908097223 */ /* 0x000fc80000000008 */
[----:B------:R-:W-:-:S04]  /*0590*/  FFMA R8, R2, R9, RZ ;  /* 0x0000000902087223 */ /* 0x000fc800000000ff */
[----:B------:R-:W-:-:S04]  /*05a0*/  FFMA R10, -R3, R8, R2 ;  /* 0x00000008030a7223 */ /* 0x000fc80000000102 */
[----:B------:R-:W-:Y:S01]  /*05b0*/  FFMA R9, R9, R10, R8 ;  /* 0x0000000a09097223 */ /* 0x000fe20000000008 */
[----:B--23--:R-:W-:Y:S06]  /*05c0*/  @!P0 BRA `(.L_x_18) ;  /* 0x00000000000c8947 */ /* 0x00cfec0003800000 */
[----:B------:R-:W-:-:S07]  /*05d0*/  MOV R6, 0x5f0 ;  /* 0x000005f000067802 */ /* 0x000fce0000000f00 */
[----:B-1----:R-:W-:Y:S05]  /*05e0*/  CALL.REL.NOINC `($__internal_1_$__cuda_sm3x_div_rn_noftz_f32_slowpath) ;  /* 0x0000000000ac7944 */ /* 0x002fea0003c00000 */
[----:B------:R-:W-:-:S07]  /*05f0*/  IMAD.MOV.U32 R9, RZ, RZ, R2 ;  /* 0x000000ffff097224 */ /* 0x000fce00078e0002 */
.L_x_18:
[----:B------:R-:W0:Y:S01]  /*0600*/  LDC.64 R6, c[0x0][0x390] ;  /* 0x0000e400ff067b82 */ /* 0x000e220000000a00 */
[----:B------:R-:W2:Y:S08]  /*0610*/  MUFU.RCP R2, R3 ;  /* 0x0000000300027308 */ /* 0x000eb00000001000 */
[----:B------:R-:W3:Y:S01]  /*0620*/  FCHK P0, R0, R3 ;  /* 0x0000000300007302 */ /* 0x000ee20000000000 */
[----:B--2---:R-:W-:-:S04]  /*0630*/  FFMA R5, -R3, R2, 1 ;  /* 0x3f80000003057423 */ /* 0x004fc80000000102 */
[----:B-1----:R-:W-:Y:S01]  /*0640*/  FFMA R11, R2, R5, R2 ;  /* 0x00000005020b7223 */ /* 0x002fe20000000002 */
[----:B0-----:R-:W-:-:S04]  /*0650*/  IMAD.WIDE.U32 R6, R4, 0x4, R6 ;  /* 0x0000000404067825 */ /* 0x001fc800078e0006 */
[----:B------:R-:W-:Y:S01]  /*0660*/  FFMA R2, R0, R11, RZ ;  /* 0x0000000b00027223 */ /* 0x000fe200000000ff */
[----:B------:R0:W-:Y:S03]  /*0670*/  STG.E desc[UR6][R6.64], R9 ;  /* 0x0000000906007986 */ /* 0x0001e6000c101906 */
[----:B------:R-:W-:-:S04]  /*0680*/  FFMA R5, -R3, R2, R0 ;  /* 0x0000000203057223 */ /* 0x000fc80000000100 */
[----:B------:R-:W-:Y:S01]  /*0690*/  FFMA R11, R11, R5, R2 ;  /* 0x000000050b0b7223 */ /* 0x000fe20000000002 */
[----:B---3--:R-:W-:Y:S06]  /*06a0*/  @!P0 BRA `(.L_x_19) ;  /* 0x0000000000108947 */ /* 0x008fec0003800000 */
[----:B------:R-:W-:Y:S01]  /*06b0*/  IMAD.MOV.U32 R2, RZ, RZ, R0 ;  /* 0x000000ffff027224 */ /* 0x000fe200078e0000 */
[----:B0-----:R-:W-:-:S07]  /*06c0*/  MOV R6, 0x6e0 ;  /* 0x000006e000067802 */ /* 0x001fce0000000f00 */
[----:B------:R-:W-:Y:S05]  /*06d0*/  CALL.REL.NOINC `($__internal_1_$__cuda_sm3x_div_rn_noftz_f32_slowpath) ;  /* 0x0000000000707944 */ /* 0x000fea0003c00000 */
[----:B------:R-:W-:-:S07]  /*06e0*/  MOV R11, R2 ;  /* 0x00000002000b7202 */ /* 0x000fce0000000f00 */
.L_x_19:
[----:B------:R-:W1:Y:S02]  /*06f0*/  LDC.64 R2, c[0x0][0x398] ;  /* 0x0000e600ff027b82 */ /* 0x000e640000000a00 */
[----:B-1----:R-:W-:-:S05]  /*0700*/  IMAD.WIDE.U32 R4, R4, 0x4, R2 ;  /* 0x0000000404047825 */ /* 0x002fca00078e0002 */
[----:B------:R-:W-:Y:S01]  /*0710*/  STG.E desc[UR6][R4.64], R11 ;  /* 0x0000000b04007986 */ /* 0x000fe2000c101906 */
[----:B------:R-:W-:Y:S05]  /*0720*/  EXIT ;  /* 0x000000000000794d */ /* 0x000fea0003800000 */
        .weak           $__internal_0_$__cuda_sm20_sqrt_rn_f32_slowpath
        .type           $__internal_0_$__cuda_sm20_sqrt_rn_f32_slowpath,@function
        .size           $__internal_0_$__cuda_sm20_sqrt_rn_f32_slowpath,($__internal_1_$__cuda_sm3x_div_rn_noftz_f32_slowpath - $__internal_0_$__cuda_sm20_sqrt_rn_f32_slowpath)
$__internal_0_$__cuda_sm20_sqrt_rn_f32_slowpath:
[----:B------:R-:W-:-:S13]  /*0730*/  LOP3.LUT P0, RZ, R3, 0x7fffffff, RZ, 0xc0, !PT ;  /* 0x7fffffff03ff7812 */ /* 0x000fda000780c0ff */
[----:B------:R-:W-:Y:S01]  /*0740*/  @!P0 IMAD.MOV.U32 R5, RZ, RZ, R3 ;  /* 0x000000ffff058224 */ /* 0x000fe200078e0003 */
[----:B------:R-:W-:Y:S06]  /*0750*/  @!P0 BRA `(.L_x_20) ;  /* 0x0000000000448947 */ /* 0x000fec0003800000 */
[----:B------:R-:W-:-:S13]  /*0760*/  FSETP.GEU.FTZ.AND P0, PT, R3, RZ, PT ;  /* 0x000000ff0300720b */ /* 0x000fda0003f1e000 */
[----:B------:R-:W-:Y:S01]  /*0770*/  @!P0 IMAD.MOV.U32 R5, RZ, RZ, 0x7fffffff ;  /* 0x7fffffffff058424 */ /* 0x000fe200078e00ff */
[----:B------:R-:W-:Y:S06]  /*0780*/  @!P0 BRA `(.L_x_20) ;  /* 0x0000000000388947 */ /* 0x000fec0003800000 */
[----:B------:R-:W-:-:S13]  /*0790*/  FSETP.GTU.FTZ.AND P0, PT, |R3|, +INF , PT ;  /* 0x7f8000000300780b */ /* 0x000fda0003f1c200 */
[----:B------:R-:W-:Y:S01]  /*07a0*/  @P0 FADD.FTZ R5, R3, 1 ;  /* 0x3f80000003050421 */ /* 0x000fe20000010000 */
[----:B------:R-:W-:Y:S06]  /*07b0*/  @P0 BRA `(.L_x_20) ;  /* 0x00000000002c0947 */ /* 0x000fec0003800000 */
[----:B------:R-:W-:-:S13]  /*07c0*/  FSETP.NEU.FTZ.AND P0, PT, |R3|, +INF , PT ;  /* 0x7f8000000300780b */ /* 0x000fda0003f1d200 */
[----:B------:R-:W-:Y:S01]  /*07d0*/  @!P0 MOV R5, R3 ;  /* 0x0000000300058202 */ /* 0x000fe20000000f00 */
[----:B------:R-:W-:Y:S06]  /*07e0*/  @!P0 BRA `(.L_x_20) ;  /* 0x0000000000208947 */ /* 0x000fec0003800000 */
[----:B------:R-:W-:-:S04]  /*07f0*/  FFMA R3, R3, 1.84467440737095516160e+19, RZ ;  /* 0x5f80000003037823 */ /* 0x000fc800000000ff */
[----:B------:R-:W0:Y:S02]  /*0800*/  MUFU.RSQ R6, R3 ;  /* 0x0000000300067308 */ /* 0x000e240000001400 */
[----:B0-----:R-:W-:Y:S01]  /*0810*/  FMUL.FTZ R8, R3, R6 ;  /* 0x0000000603087220 */ /* 0x001fe20000410000 */
[----:B------:R-:W-:-:S03]  /*0820*/  FMUL.FTZ R6, R6, 0.5 ;  /* 0x3f00000006067820 */ /* 0x000fc60000410000 */
[----:B------:R-:W-:-:S04]  /*0830*/  FADD.FTZ R5, -R8, -RZ ;  /* 0x800000ff08057221 */ /* 0x000fc80000010100 */
[----:B------:R-:W-:-:S04]  /*0840*/  FFMA R5, R8, R5, R3 ;  /* 0x0000000508057223 */ /* 0x000fc80000000003 */
[----:B------:R-:W-:-:S04]  /*0850*/  FFMA R5, R5, R6, R8 ;  /* 0x0000000605057223 */ /* 0x000fc80000000008 */
[----:B------:R-:W-:-:S07]  /*0860*/  FMUL.FTZ R5, R5, 2.3283064365386962891e-10 ;  /* 0x2f80000005057820 */ /* 0x000fce0000410000 */
.L_x_20:
[----:B------:R-:W-:Y:S02]  /*0870*/  IMAD.MOV.U32 R6, RZ, RZ, R9 ;  /* 0x000000ffff067224 */ /* 0x000fe400078e0009 */
[----:B------:R-:W-:-:S04]  /*0880*/  IMAD.MOV.U32 R7, RZ, RZ, 0x0 ;  /* 0x00000000ff077424 */ /* 0x000fc800078e00ff */
[----:B------:R-:W-:Y:S05]  /*0890*/  RET.REL.NODEC R6 `(cone_metrics_kernel) ;  /* 0xfffffff406d87950 */ /* 0x000fea0003c3ffff */
        .weak           $__internal_1_$__cuda_sm3x_div_rn_noftz_f32_slowpath
        .type           $__internal_1_$__cuda_sm3x_div_rn_noftz_f32_slowpath,@function
        .size           $__internal_1_$__cuda_sm3x_div_rn_noftz_f32_slowpath,(.L_x_166 - $__internal_1_$__cuda_sm3x_div_rn_noftz_f32_slowpath)
$__internal_1_$__cuda_sm3x_div_rn_noftz_f32_slowpath:
[--C-:B------:R-:W-:Y:S02]  /*08a0*/  SHF.R.U32.HI R7, RZ, 0x17, R3.reuse ;  /* 0x00000017ff077819 */ /* 0x100fe40000011603 */
[----:B------:R-:W-:Y:S02]  /*08b0*/  SHF.R.U32.HI R5, RZ, 0x17, R2 ;  /* 0x00000017ff057819 */ /* 0x000fe40000011602 */
[----:B------:R-:W-:Y:S02]  /*08c0*/  LOP3.LUT R12, R7, 0xff, RZ, 0xc0, !PT ;  /* 0x000000ff070c7812 */ /* 0x000fe400078ec0ff */
[----:B------:R-:W-:Y:S01]  /*08d0*/  LOP3.LUT R10, R5, 0xff, RZ, 0xc0, !PT ;  /* 0x000000ff050a7812 */ /* 0x000fe200078ec0ff */
[----:B------:R-:W-:Y:S01]  /*08e0*/  IMAD.MOV.U32 R5, RZ, RZ, R3 ;  /* 0x000000ffff057224 */ /* 0x000fe200078e0003 */
[----:B------:R-:W-:-:S03]  /*08f0*/  IADD3 R9, PT, PT, R12, -0x1, RZ ;  /* 0xffffffff0c097810 */ /* 0x000fc60007ffe0ff */
[----:B------:R-:W-:Y:S01]  /*0900*/  VIADD R8, R10, 0xffffffff ;  /* 0xffffffff0a087836 */ /* 0x000fe20000000000 */
[----:B------:R-:W-:-:S04]  /*0910*/  ISETP.GT.U32.AND P0, PT, R9, 0xfd, PT ;  /* 0x000000fd0900780c */ /* 0x000fc80003f04070 */
[----:B------:R-:W-:-:S13]  /*0920*/  ISETP.GT.U32.OR P0, PT, R8, 0xfd, P0 ;  /* 0x000000fd0800780c */ /* 0x000fda0000704470 */
[----:B------:R-:W-:Y:S01]  /*0930*/  @!P0 MOV R7, RZ ;  /* 0x000000ff00078202 */ /* 0x000fe20000000f00 */
[----:B------:R-:W-:Y:S06]  /*0940*/  @!P0 BRA `(.L_x_21) ;  /* 0x00000000005c8947 */ /* 0x000fec0003800000 */
[----:B------:R-:W-:Y:S02]  /*0950*/  FSETP.GTU.FTZ.AND P0, PT, |R2|, +INF , PT ;  /* 0x7f8000000200780b */ /* 0x000fe40003f1c200 */
[----:B------:R-:W-:-:S04]  /*0960*/  FSETP.GTU.FTZ.AND P1, PT, |R3|, +INF , PT ;  /* 0x7f8000000300780b */ /* 0x000fc80003f3c200 */
[----:B------:R-:W-:-:S13]  /*0970*/  PLOP3.LUT P0, PT, P0, P1, PT, 0xf8, 0x8f ;  /* 0x00000000008f781c */ /* 0x000fda0000703f70 */
[----:B------:R-:W-:Y:S05]  /*0980*/  @P0 BRA `(.L_x_22) ;  /* 0x0000000400440947 */ /* 0x000fea0003800000 */
[----:B------:R-:W-:-:S13]  /*0990*/  LOP3.LUT P0, RZ, R5, 0x7fffffff, R2, 0xc8, !PT ;  /* 0x7fffffff05ff7812 */ /* 0x000fda000780c802 */
[----:B------:R-:W-:Y:S05]  /*09a0*/  @!P0 BRA `(.L_x_23) ;  /* 0x0000000400348947 */ /* 0x000fea0003800000 */
[C---:B------:R-:W-:Y:S02]  /*09b0*/  FSETP.NEU.FTZ.AND P2, PT, |R2|.reuse, +INF , PT ;  /* 0x7f8000000200780b */ /* 0x040fe40003f5d200 */
[----:B------:R-:W-:Y:S02]  /*09c0*/  FSETP.NEU.FTZ.AND P1, PT, |R3|, +INF , PT ;  /* 0x7f8000000300780b */ /* 0x000fe40003f3d200 */
[----:B------:R-:W-:-:S11]  /*09d0*/  FSETP.NEU.FTZ.AND P0, PT, |R2|, +INF , PT ;  /* 0x7f8000000200780b */ /* 0x000fd60003f1d200 */
[----:B------:R-:W-:Y:S05]  /*09e0*/  @!P1 BRA !P2, `(.L_x_23) ;  /* 0x0000000400249947 */ /* 0x000fea0005000000 */
[----:B------:R-:W-:-:S04]  /*09f0*/  LOP3.LUT P2, RZ, R2, 0x7fffffff, RZ, 0xc0, !PT ;  /* 0x7fffffff02ff7812 */ /* 0x000fc8000784c0ff */
[----:B------:R-:W-:-:S13]  /*0a00*/  PLOP3.LUT P1, PT, P1, P2, PT, 0x2f, 0xf2 ;  /* 0x0000000000f2781c */ /* 0x000fda0000f24577 */
[----:B------:R-:W-:Y:S05]  /*0a10*/  @P1 BRA `(.L_x_24) ;  /* 0x0000000400101947 */ /* 0x000fea0003800000 */
[----:B------:R-:W-:-:S04]  /*0a20*/  LOP3.LUT P1, RZ, R5, 0x7fffffff, RZ, 0xc0, !PT ;  /* 0x7fffffff05ff7812 */ /* 0x000fc8000782c0ff */
[----:B------:R-:W-:-:S13]  /*0a30*/  PLOP3.LUT P0, PT, P0, P1, PT, 0x2f, 0xf2 ;  /* 0x0000000000f2781c */ /* 0x000fda0000702577 */
[----:B------:R-:W-:Y:S05]  /*0a40*/  @P0 BRA `(.L_x_25) ;  /* 0x0000000000f80947 */ /* 0x000fea0003800000 */
[----:B------:R-:W-:Y:S02]  /*0a50*/  ISETP.GE.AND P0, PT, R8, RZ, PT ;  /* 0x000000ff0800720c */ /* 0x000fe40003f06270 */
[----:B------:R-:W-:-:S11]  /*0a60*/  ISETP.GE.AND P1, PT, R9, RZ, PT ;  /* 0x000000ff0900720c */ /* 0x000fd60003f26270 */
[----:B------:R-:W-:Y:S02]  /*0a70*/  @P0 IMAD.MOV.U32 R7, RZ, RZ, RZ ;  /* 0x000000ffff070224 */ /* 0x000fe400078e00ff */
[----:B------:R-:W-:Y:S01]  /*0a80*/  @!P0 FFMA R2, R2, 1.84467440737095516160e+19, RZ ;  /* 0x5f80000002028823 */ /* 0x000fe200000000ff */
[----:B------:R-:W-:Y:S02]  /*0a90*/  @!P0 IMAD.MOV.U32 R7, RZ, RZ, -0x40 ;  /* 0xffffffc0ff078424 */ /* 0x000fe400078e00ff */
[----:B------:R-:W-:-:S03]  /*0aa0*/  @!P1 FFMA R5, R3, 1.84467440737095516160e+19, RZ ;  /* 0x5f80000003059823 */ /* 0x000fc600000000ff */
[----:B------:R-:W-:-:S07]  /*0ab0*/  @!P1 IADD3 R7, PT, PT, R7, 0x40, RZ ;  /* 0x0000004007079810 */ /* 0x000fce0007ffe0ff */
.L_x_21:
[----:B------:R-:W-:-:S05]  /*0ac0*/  LEA R8, R12, 0xc0800000, 0x17 ;  /* 0xc08000000c087811 */ /* 0x000fca00078eb8ff */
[----:B------:R-:W-:Y:S02]  /*0ad0*/  IMAD.IADD R8, R5, 0x1, -R8 ;  /* 0x0000000105087824 */ /* 0x000fe400078e0a08 */
[----:B------:R-:W-:Y:S02]  /*0ae0*/  VIADD R5, R10, 0xffffff81 ;  /* 0xffffff810a057836 */ /* 0x000fe40000000000 */
[----:B------:R0:W1:Y:S01]  /*0af0*/  MUFU.RCP R9, R8 ;  /* 0x0000000800097308 */ /* 0x0000620000001000 */
[----:B------:R-:W-:Y:S01]  /*0b00*/  FADD.FTZ R11, -R8, -RZ ;  /* 0x800000ff080b7221 */ /* 0x000fe20000010100 */
[C---:B------:R-:W-:Y:S01]  /*0b10*/  IMAD R2, R5.reuse, -0x800000, R2 ;  /* 0xff80000005027824 */ /* 0x040fe200078e0202 */
[----:B0-----:R-:W-:-:S04]  /*0b20*/  IADD3 R8, PT, PT, R5, 0x7f, -R12 ;  /* 0x0000007f05087810 */ /* 0x001fc80007ffe80c */
[----:B------:R-:W-:Y:S01]  /*0b30*/  IADD3 R8, PT, PT, R8, R7, RZ ;  /* 0x0000000708087210 */ /* 0x000fe20007ffe0ff */
[----:B-1----:R-:W-:-:S04]  /*0b40*/  FFMA R10, R9, R11, 1 ;  /* 0x3f800000090a7423 */ /* 0x002fc8000000000b */
[----:B------:R-:W-:-:S04]  /*0b50*/  FFMA R14, R9, R10, R9 ;  /* 0x0000000a090e7223 */ /* 0x000fc80000000009 */
[----:B------:R-:W-:-:S04]  /*0b60*/  FFMA R9, R2, R14, RZ ;  /* 0x0000000e02097223 */ /* 0x000fc800000000ff */
[----:B------:R-:W-:-:S04]  /*0b70*/  FFMA R10, R11, R9, R2 ;  /* 0x000000090b0a7223 */ /* 0x000fc80000000002 */
[----:B------:R-:W-:-:S04]  /*0b80*/  FFMA R9, R14, R10, R9 ;  /* 0x0000000a0e097223 */ /* 0x000fc80000000009 */
[----:B------:R-:W-:-:S04]  /*0b90*/  FFMA R10, R11, R9, R2 ;  /* 0x000000090b0a7223 */ /* 0x000fc80000000002 */
[----:B------:R-:W-:-:S05]  /*0ba0*/  FFMA R2, R14, R10, R9 ;  /* 0x0000000a0e027223 */ /* 0x000fca0000000009 */
[----:B------:R-:W-:-:S04]  /*0bb0*/  SHF.R.U32.HI R5, RZ, 0x17, R2 ;  /* 0x00000017ff057819 */ /* 0x000fc80000011602 */
[----:B------:R-:W-:-:S05]  /*0bc0*/  LOP3.LUT R5, R5, 0xff, RZ, 0xc0, !PT ;  /* 0x000000ff05057812 */ /* 0x000fca00078ec0ff */
[----:B------:R-:W-:-:S04]  /*0bd0*/  IMAD.IADD R11, R5, 0x1, R8 ;  /* 0x00000001050b7824 */ /* 0x000fc800078e0208 */
[----:B------:R-:W-:-:S05]  /*0be0*/  VIADD R5, R11, 0xffffffff ;  /* 0xffffffff0b057836 */ /* 0x000fca0000000000 */
[----:B------:R-:W-:-:S13]  /*0bf0*/  ISETP.GE.U32.AND P0, PT, R5, 0xfe, PT ;  /* 0x000000fe0500780c */ /* 0x000fda0003f06070 */
[----:B------:R-:W-:Y:S05]  /*0c00*/  @!P0 BRA `(.L_x_26) ;  /* 0x0000000000808947 */ /* 0x000fea0003800000 */
[----:B------:R-:W-:-:S13]  /*0c10*/  ISETP.GT.AND P0, PT, R11, 0xfe, PT ;  /* 0x000000fe0b00780c */ /* 0x000fda0003f04270 */
[----:B------:R-:W-:Y:S05]  /*0c20*/  @P0 BRA `(.L_x_27) ;  /* 0x00000000006c0947 */ /* 0x000fea0003800000 */
[----:B------:R-:W-:-:S13]  /*0c30*/  ISETP.GE.AND P0, PT, R11, 0x1, PT ;  /* 0x000000010b00780c */ /* 0x000fda0003f06270 */
[----:B------:R-:W-:Y:S05]  /*0c40*/  @P0 BRA `(.L_x_28) ;  /* 0x0000000000980947 */ /* 0x000fea0003800000 */
[----:B------:R-:W-:Y:S02]  /*0c50*/  ISETP.GE.AND P0, PT, R11, -0x18, PT ;  /* 0xffffffe80b00780c */ /* 0x000fe40003f06270 */
[----:B------:R-:W-:-:S11]  /*0c60*/  LOP3.LUT R2, R2, 0x80000000, RZ, 0xc0, !PT ;  /* 0x8000000002027812 */ /* 0x000fd600078ec0ff */
[----:B------:R-:W-:Y:S05]  /*0c70*/  @!P0 BRA `(.L_x_28) ;  /* 0x00000000008c8947 */ /* 0x000fea0003800000 */
[CCC-:B------:R-:W-:Y:S01]  /*0c80*/  FFMA.RZ R5, R14.reuse, R10.reuse, R9.reuse ;  /* 0x0000000a0e057223 */ /* 0x1c0fe2000000c009 */
[CCC-:B------:R-:W-:Y:S01]  /*0c90*/  FFMA.RM R8, R14.reuse, R10.reuse, R9.reuse ;  /* 0x0000000a0e087223 */ /* 0x1c0fe20000004009 */
[C---:B------:R-:W-:Y:S02]  /*0ca0*/  ISETP.NE.AND P2, PT, R11.reuse, RZ, PT ;  /* 0x000000ff0b00720c */ /* 0x040fe40003f45270 */
[----:B------:R-:W-:Y:S02]  /*0cb0*/  ISETP.NE.AND P1, PT, R11, RZ, PT ;  /* 0x000000ff0b00720c */ /* 0x000fe40003f25270 */
[----:B------:R-:W-:Y:S01]  /*0cc0*/  LOP3.LUT R7, R5, 0x7fffff, RZ, 0xc0, !PT ;  /* 0x007fffff05077812 */ /* 0x000fe200078ec0ff */
[----:B------:R-:W-:Y:S01]  /*0cd0*/  FFMA.RP R5, R14, R10, R9 ;  /* 0x0000000a0e057223 */ /* 0x000fe20000008009 */
[----:B------:R-:W-:Y:S01]  /*0ce0*/  IADD3 R10, PT, PT, R11, 0x20, RZ ;  /* 0x000000200b0a7810 */ /* 0x000fe20007ffe0ff */
[----:B------:R-:W-:Y:S01]  /*0cf0*/  IMAD.MOV R9, RZ, RZ, -R11 ;  /* 0x000000ffff097224 */ /* 0x000fe200078e0a0b */
[----:B------:R-:W-:-:S02]  /*0d00*/  LOP3.LUT R7, R7, 0x800000, RZ, 0xfc, !PT ;  /* 0x0080000007077812 */ /* 0x000fc400078efcff */
[----:B------:R-:W-:Y:S02]  /*0d10*/  FSETP.NEU.FTZ.AND P0, PT, R5, R8, PT ;  /* 0x000000080500720b */ /* 0x000fe40003f1d000 */
[----:B------:R-:W-:Y:S02]  /*0d20*/  SHF.L.U32 R10, R7, R10, RZ ;  /* 0x0000000a070a7219 */ /* 0x000fe400000006ff */
[----:B------:R-:W-:Y:S02]  /*0d30*/  SEL R8, R9, RZ, P2 ;  /* 0x000000ff09087207 */ /* 0x000fe40001000000 */
[----:B------:R-:W-:Y:S02]  /*0d40*/  ISETP.NE.AND P1, PT, R10, RZ, P1 ;  /* 0x000000ff0a00720c */ /* 0x000fe40000f25270 */
[----:B------:R-:W-:Y:S02]  /*0d50*/  SHF.R.U32.HI R8, RZ, R8, R7 ;  /* 0x00000008ff087219 */ /* 0x000fe40000011607 */
[----:B------:R-:W-:-:S02]  /*0d60*/  PLOP3.LUT P0, PT, P0, P1, PT, 0xf8, 0x8f ;  /* 0x00000000008f781c */ /* 0x000fc40000703f70 */
[----:B------:R-:W-:Y:S02]  /*0d70*/  SHF.R.U32.HI R10, RZ, 0x1, R8 ;  /* 0x00000001ff0a7819 */ /* 0x000fe40000011608 */
[----:B------:R-:W-:-:S04]  /*0d80*/  SEL R5, RZ, 0x1, !P0 ;  /* 0x00000001ff057807 */ /* 0x000fc80004000000 */
[----:B------:R-:W-:-:S04]  /*0d90*/  LOP3.LUT R5, R5, 0x1, R10, 0xf8, !PT ;  /* 0x0000000105057812 */ /* 0x000fc800078ef80a */
[----:B------:R-:W-:-:S05]  /*0da0*/  LOP3.LUT R5, R5, R8, RZ, 0xc0, !PT ;  /* 0x0000000805057212 */ /* 0x000fca00078ec0ff */
[----:B------:R-:W-:-:S05]  /*0db0*/  IMAD.IADD R5, R10, 0x1, R5 ;  /* 0x000000010a057824 */ /* 0x000fca00078e0205 */
[----:B------:R-:W-:Y:S01]  /*0dc0*/  LOP3.LUT R2, R5, R2, RZ, 0xfc, !PT ;  /* 0x0000000205027212 */ /* 0x000fe200078efcff */
[----:B------:R-:W-:Y:S06]  /*0dd0*/  BRA `(.L_x_28) ;  /* 0x0000000000347947 */ /* 0x000fec0003800000 */
.L_x_27:
[----:B------:R-:W-:-:S04]  /*0de0*/  LOP3.LUT R2, R2, 0x80000000, RZ, 0xc0, !PT ;  /* 0x8000000002027812 */ /* 0x000fc800078ec0ff */
[----:B------:R-:W-:Y:S01]  /*0df0*/  LOP3.LUT R2, R2, 0x7f800000, RZ, 0xfc, !PT ;  /* 0x7f80000002027812 */ /* 0x000fe200078efcff */
[----:B------:R-:W-:Y:S06]  /*0e00*/  BRA `(.L_x_28) ;  /* 0x0000000000287947 */ /* 0x000fec0003800000 */
.L_x_26:
[----:B------:R-:W-:Y:S01]  /*0e10*/  LEA R2, R8, R2, 0x17 ;  /* 0x0000000208027211 */ /* 0x000fe200078eb8ff */
[----:B------:R-:W-:Y:S06]  /*0e20*/  BRA `(.L_x_28) ;  /* 0x0000000000207947 */ /* 0x000fec0003800000 */
.L_x_25:
[----:B------:R-:W-:-:S04]  /*0e30*/  LOP3.LUT R2, R5, 0x80000000, R2, 0x48, !PT ;  /* 0x8000000005027812 */ /* 0x000fc800078e4802 */
[----:B------:R-:W-:Y:S01]  /*0e40*/  LOP3.LUT R2, R2, 0x7f800000, RZ, 0xfc, !PT ;  /* 0x7f80000002027812 */ /* 0x000fe200078efcff */
[----:B------:R-:W-:Y:S06]  /*0e50*/  BRA `(.L_x_28) ;  /* 0x0000000000147947 */ /* 0x000fec0003800000 */
.L_x_24:
[----:B------:R-:W-:Y:S01]  /*0e60*/  LOP3.LUT R2, R5, 0x80000000, R2, 0x48, !PT ;  /* 0x8000000005027812 */ /* 0x000fe200078e4802 */
[----:B------:R-:W-:Y:S06]  /*0e70*/  BRA `(.L_x_28) ;  /* 0x00000000000c7947 */ /* 0x000fec0003800000 */
.L_x_23:
[----:B------:R-:W0:Y:S01]  /*0e80*/  MUFU.RSQ R2, -QNAN ;  /* 0xffc0000000027908 */ /* 0x000e220000001400 */
[----:B------:R-:W-:Y:S05]  /*0e90*/  BRA `(.L_x_28) ;  /* 0x0000000000047947 */ /* 0x000fea0003800000 */
.L_x_22:
[----:B------:R-:W-:-:S07]  /*0ea0*/  FADD.FTZ R2, R2, R3 ;  /* 0x0000000302027221 */ /* 0x000fce0000010000 */
.L_x_28:
[----:B------:R-:W-:-:S04]  /*0eb0*/  IMAD.MOV.U32 R7, RZ, RZ, 0x0 ;  /* 0x00000000ff077424 */ /* 0x000fc800078e00ff */
[----:B0-----:R-:W-:Y:S05]  /*0ec0*/  RET.REL.NODEC R6 `(cone_metrics_kernel) ;  /* 0xfffffff0064c7950 */ /* 0x001fea0003c3ffff */
.L_x_29:
        /* <DEDUP_REMOVED lines=11> */
.L_x_166:


//--------------------- .text.vtl_audit_digest_kernel --------------------------
	.section	.text.vtl_audit_digest_kernel,"ax",@progbits
	.align	128
        .global         vtl_audit_digest_kernel
        .type           vtl_audit_digest_kernel,@function
        .size           vtl_audit_digest_kernel,(.L_x_183 - vtl_audit_digest_kernel)
        .other          vtl_audit_digest_kernel,@"STO_CUDA_ENTRY STV_DEFAULT"
vtl_audit_digest_kernel:
.text.vtl_audit_digest_kernel:
[----:B------:R-:W-:Y:S01]  /*0000*/  LDC R1, c[0x0][0x37c] ;  /* 0x0000df00ff017b82 */ /* 0x000fe20000000800 */
[----:B------:R-:W0:Y:S07]  /*0010*/  S2R R0, SR_TID.X ;  /* 0x0000000000007919 */ /* 0x000e2e0000002100 */
[----:B------:R-:W1:Y:S01]  /*0020*/  S2UR UR6, SR_CTAID.X ;  /* 0x00000000000679c3 */ /* 0x000e620000002500 */
[----:B------:R-:W-:Y:S07]  /*0030*/  BSSY.RECONVERGENT B0, `(.L_x_30) ;  /* 0x0000012000007945 */ /* 0x000fee0003800200 */
[----:B------:R-:W1:Y:S01]  /*0040*/  LDC R3, c[0x0][0x360] ;  /* 0x0000d800ff037b82 */ /* 0x000e620000000800 */
[----:B0-----:R-:W-:Y:S01]  /*0050*/  ISETP.NE.AND P0, PT, R0, RZ, PT ;  /* 0x000000ff0000720c */ /* 0x001fe20003f05270 */
[----:B-1----:R-:W-:-:S12]  /*0060*/  IMAD R11, R3, UR6, R0 ;  /* 0x00000006030b7c24 */ /* 0x002fd8000f8e0200 */
[----:B------:R-:W-:Y:S05]  /*0070*/  @P0 BRA `(.L_x_31) ;  /* 0x0000000000340947 */ /* 0x000fea0003800000 */
[----:B------:R-:W0:Y:S01]  /*0080*/  S2UR UR5, SR_CgaCtaId ;  /* 0x00000000000579c3 */ /* 0x000e220000008800 */
[----:B------:R-:W-:Y:S01]  /*0090*/  UMOV UR4, 0x400 ;  /* 0x0000040000047882 */ /* 0x000fe20000000000 */
[----:B------:R-:W-:Y:S02]  /*00a0*/  IMAD.MOV.U32 R4, RZ, RZ, 0x6a09e667 ;  /* 0x6a09e667ff047424 */ /* 0x000fe400078e00ff */
[----:B------:R-:W-:Y:S02]  /*00b0*/  IMAD.MOV.U32 R5, RZ, RZ, -0x4498517b ;  /* 0xbb67ae85ff057424 */ /* 0x000fe400078e00ff */
[----:B------:R-:W-:Y:S02]  /*00c0*/  IMAD.MOV.U32 R6, RZ, RZ, 0x3c6ef372 ;  /* 0x3c6ef372ff067424 */ /* 0x000fe400078e00ff */
[----:B------:R-:W-:Y:S02]  /*00d0*/  IMAD.MOV.U32 R7, RZ, RZ, -0x5ab00ac6 ;  /* 0xa54ff53aff077424 */ /* 0x000fe400078e00ff */
[----:B------:R-:W-:-:S02]  /*00e0*/  IMAD.MOV.U32 R12, RZ, RZ, 0x510e527f ;  /* 0x510e527fff0c7424 */ /* 0x000fc400078e00ff */
[----:B------:R-:W-:Y:S02]  /*00f0*/  IMAD.MOV.U32 R13, RZ, RZ, -0x64fa9774 ;  /* 0x9b05688cff0d7424 */ /* 0x000fe400078e00ff */
[----:B------:R-:W-:Y:S02]  /*0100*/  IMAD.MOV.U32 R14, RZ, RZ, 0x1f83d9ab ;  /* 0x1f83d9abff0e7424 */ /* 0x000fe400078e00ff */
[----:B------:R-:W-:Y:S01]  /*0110*/  IMAD.MOV.U32 R15, RZ, RZ, 0x5be0cd19 ;  /* 0x5be0cd19ff0f7424 */ /* 0x000fe200078e00ff */
[----:B0-----:R-:W-:-:S09]  /*0120*/  ULEA UR4, UR5, UR4, 0x18 ;  /* 0x0000000405047291 */ /* 0x001fd2000f8ec0ff */
[----:B------:R0:W-:Y:S04]  /*0130*/  STS.128 [UR4], R4 ;  /* 0x00000004ff007988 */ /* 0x0001e80008000c04 */
[----:B------:R0:W-:Y:S02]  /*0140*/  STS.128 [UR4+0x10], R12 ;  /* 0x0000100cff007988 */ /* 0x0001e40008000c04 */
.L_x_31:
[----:B------:R-:W-:Y:S05]  /*0150*/  BSYNC.RECONVERGENT B0 ;  /* 0x0000000000007941 */ /* 0x000fea0003800200 */
.L_x_30:
[----:B------:R-:W1:Y:S01]  /*0160*/  LDCU UR4, c[0x0][0x3a0] ;  /* 0x00007400ff0477ac */ /* 0x000e620008000800 */
[----:B0-----:R-:W0:Y:S01]  /*0170*/  LDC.64 R6, c[0x0][0x390] ;  /* 0x0000e400ff067b82 */ /* 0x001e220000000a00 */
[----:B------:R-:W2:Y:S07]  /*0180*/  LDCU.64 UR8, c[0x0][0x358] ;  /* 0x00006b00ff0877ac */ /* 0x000eae0008000a00 */
[----:B------:R-:W3:Y:S08]  /*0190*/  LDC.64 R8, c[0x0][0x398] ;  /* 0x0000e600ff087b82 */ /* 0x000ef00000000a00 */
[----:B------:R-:W-:Y:S01]  /*01a0*/  BAR.SYNC.DEFER_BLOCKING 0x0 ;  /* 0x0000000000007b1d */ /* 0x000fe20000010000 */
[----:B-1----:R-:W-:-:S13]  /*01b0*/  ISETP.GE.AND P1, PT, R11, UR4, PT ;  /* 0x000000040b007c0c */ /* 0x002fda000bf26270 */
[----:B------:R-:W1:Y:S01]  /*01c0*/  @!P1 LDC.64 R4, c[0x0][0x388] ;  /* 0x0000e200ff049b82 */ /* 0x000e620000000a00 */
[----:B0-----:R-:W-:-:S04]  /*01d0*/  @!P1 IMAD.WIDE R6, R11, 0x4, R6 ;  /* 0x000000040b069825 */ /* 0x001fc800078e0206 */
[C---:B---3--:R-:W-:Y:S02]  /*01e0*/  @!P1 IMAD.WIDE R8, R11.reuse, 0x4, R8 ;  /* 0x000000040b089825 */ /* 0x048fe400078e0208 */
[----:B--2---:R-:W2:Y:S04]  /*01f0*/  @!P1 LDG.E R7, desc[UR8][R6.64] ;  /* 0x0000000806079981 */ /* 0x004ea8000c1e1900 */
[----:B------:R-:W2:Y:S01]  /*0200*/  @!P1 LDG.E R8, desc[UR8][R8.64] ;  /* 0x0000000808089981 */ /* 0x000ea2000c1e1900 */
[----:B-1----:R-:W-:-:S06]  /*0210*/  @!P1 IMAD.WIDE R4, R11, 0x4, R4 ;  /* 0x000000040b049825 */ /* 0x002fcc00078e0204 */
[----:B------:R-:W2:Y:S01]  /*0220*/  @!P1 LDG.E R4, desc[UR8][R4.64] ;  /* 0x0000000804049981 */ /* 0x000ea2000c1e1900 */
[----:B------:R-:W0:Y:S01]  /*0230*/  S2UR UR5, SR_CgaCtaId ;  /* 0x00000000000579c3 */ /* 0x000e220000008800 */
[----:B------:R-:W-:Y:S02]  /*0240*/  UMOV UR4, 0x400 ;  /* 0x0000040000047882 */ /* 0x000fe40000000000 */
[----:B------:R-:W-:Y:S01]  /*0250*/  UIADD3 UR4, UPT, UPT, UR4, 0x20, URZ ;  /* 0x0000002004047890 */ /* 0x000fe2000fffe0ff */
[----:B------:R-:W-:Y:S01]  /*0260*/  ISETP.GE.U32.AND P0, PT, R3, 0x2, PT ;  /* 0x000000020300780c */ /* 0x000fe20003f06070 */
[----:B------:R-:W-:Y:S02]  /*0270*/  IMAD.MOV.U32 R2, RZ, RZ, RZ ;  /* 0x000000ffff027224 */ /* 0x000fe400078e00ff */
[----:B0-----:R-:W-:Y:S01]  /*0280*/  ULEA UR4, UR5, UR4, 0x18 ;  /* 0x0000000405047291 */ /* 0x001fe2000f8ec0ff */
[----:B--2---:R-:W-:-:S05]  /*0290*/  @!P1 LOP3.LUT R2, R8, R7, R4, 0x96, !PT ;  /* 0x0000000708029212 */ /* 0x004fca00078e9604 */
[----:B------:R-:W-:-:S05]  /*02a0*/  LEA R7, R0, UR4, 0x2 ;  /* 0x0000000400077c11 */ /* 0x000fca000f8e10ff */
[----:B------:R0:W-:Y:S01]  /*02b0*/  STS [R7], R2 ;  /* 0x0000000207007388 */ /* 0x0001e20000000800 */
[----:B------:R-:W-:Y:S01]  /*02c0*/  BAR.SYNC.DEFER_BLOCKING 0x0 ;  /* 0x0000000000007b1d */ /* 0x000fe20000010000 */
[----:B------:R-:W-:-:S05]  /*02d0*/  LOP3.LUT P1, RZ, R0, UR6, RZ, 0xfc, !PT ;  /* 0x0000000600ff7c12 */ /* 0x000fca000f82fcff */
[----:B------:R-:W-:Y:S08]  /*02e0*/  @!P0 BRA `(.L_x_32) ;  /* 0x00000000002c8947 */ /* 0x000ff00003800000 */
.L_x_33:
[----:B------:R-:W-:-:S04]  /*02f0*/  SHF.R.U32.HI R6, RZ, 0x1, R3 ;  /* 0x00000001ff067819 */ /* 0x000fc80000011603 */
[----:B------:R-:W-:-:S13]  /*0300*/  ISETP.GE.U32.AND P0, PT, R0, R6, PT ;  /* 0x000000060000720c */ /* 0x000fda0003f06070 */
[----:B0-----:R-:W-:Y:S01]  /*0310*/  @!P0 IMAD R2, R6, 0x4, R7 ;  /* 0x0000000406028824 */ /* 0x001fe200078e0207 */
[----:B------:R-:W-:Y:S05]  /*0320*/  @!P0 LDS R5, [R7] ;  /* 0x0000000007058984 */ /* 0x000fea0000000800 */
[----:B------:R-:W0:Y:S02]  /*0330*/  @!P0 LDS R2, [R2] ;  /* 0x0000000002028984 */ /* 0x000e240000000800 */
[----:B0-----:R-:W-:-:S05]  /*0340*/  @!P0 LOP3.LUT R4, R5, R2, RZ, 0x3c, !PT ;  /* 0x0000000205048212 */ /* 0x001fca00078e3cff */
[----:B------:R1:W-:Y:S01]  /*0350*/  @!P0 STS [R7], R4 ;  /* 0x0000000407008388 */ /* 0x0003e20000000800 */
[----:B------:R-:W-:Y:S01]  /*0360*/  BAR.SYNC.DEFER_BLOCKING 0x0 ;  /* 0x0000000000007b1d */ /* 0x000fe20000010000 */
[----:B------:R-:W-:Y:S01]  /*0370*/  ISETP.GT.U32.AND P0, PT, R3, 0x3, PT ;  /* 0x000000030300780c */ /* 0x000fe20003f04070 */
[----:B------:R-:W-:-:S12]  /*0380*/  IMAD.MOV.U32 R3, RZ, RZ, R6 ;  /* 0x000000ffff037224 */ /* 0x000fd800078e0006 */
[----:B-1----:R-:W-:Y:S05]  /*0390*/  @P0 BRA `(.L_x_33) ;  /* 0xfffffffc00d40947 */ /* 0x002fea000383ffff */
.L_x_32:
[----:B------:R-:W-:Y:S05]  /*03a0*/  @P1 EXIT ;  /* 0x000000000000194d */ /* 0x000fea0003800000 */
[----:B------:R-:W1:Y:S01]  /*03b0*/  S2UR UR5, SR_CgaCtaId ;  /* 0x00000000000579c3 */ /* 0x000e620000008800 */
[----:B------:R-:W-:-:S07]  /*03c0*/  UMOV UR4, 0x400 ;  /* 0x0000040000047882 */ /* 0x000fce0000000000 */
[----:B0-----:R-:W0:Y:S01]  /*03d0*/  LDC.64 R2, c[0x0][0x380] ;  /* 0x0000e000ff027b82 */ /* 0x001e220000000a00 */
[----:B-1----:R-:W-:-:S09]  /*03e0*/  ULEA UR4, UR5, UR4, 0x18 ;  /* 0x0000000405047291 */ /* 0x002fd2000f8ec0ff */
[----:B------:R-:W-:Y:S04]  /*03f0*/  LDS R0, [UR4+0x20] ;  /* 0x00002004ff007984 */ /* 0x000fe80008000800 */
[----:B------:R-:W1:Y:S04]  /*0400*/  LDS.128 R8, [UR4] ;  /* 0x00000004ff087984 */ /* 0x000e680008000c00 */
[----:B------:R-:W2:Y:S01]  /*0410*/  LDS.128 R4, [UR4+0x10] ;  /* 0x00001004ff047984 */ /* 0x000ea20008000c00 */
[-C--:B-1----:R-:W-:Y:S02]  /*0420*/  LOP3.LUT R19, R9, R0.reuse, RZ, 0x3c, !PT ;  /* 0x0000000009137212 */ /* 0x082fe400078e3cff */
[----:B------:R-:W-:-:S02]  /*0430*/  LOP3.LUT R13, R8, R0, RZ, 0x3c, !PT ;  /* 0x00000000080d7212 */ /* 0x000fc400078e3cff */
[-C--:B------:R-:W-:Y:S01]  /*0440*/  LOP3.LUT R8, R11, R0.reuse, RZ, 0x3c, !PT ;  /* 0x000000000b087212 */ /* 0x080fe200078e3cff */
[----:B0-----:R-:W-:Y:S01]  /*0450*/  STG.E.U8 desc[UR8][R2.64+0x7], R19 ;  /* 0x0000071302007986 */ /* 0x001fe2000c101108 */
[--C-:B------:R-:W-:Y:S02]  /*0460*/  SHF.R.U32.HI R11, RZ, 0x18, R19.reuse ;  /* 0x00000018ff0b7819 */ /* 0x100fe40000011613 */
[----:B------:R-:W-:Y:S01]  /*0470*/  LOP3.LUT R25, R10, R0, RZ, 0x3c, !PT ;  /* 0x000000000a197212 */ /* 0x000fe200078e3cff */
[----:B------:R0:W-:Y:S01]  /*0480*/  STG.E.U8 desc[UR8][R2.64+0x3], R13 ;  /* 0x0000030d02007986 */ /* 0x0001e2000c101108 */
[----:B------:R-:W-:Y:S02]  /*0490*/  SHF.R.U32.HI R23, RZ, 0x8, R19 ;  /* 0x00000008ff177819 */ /* 0x000fe40000011613 */
[--C-:B------:R-:W-:Y:S01]  /*04a0*/  SHF.R.U32.HI R9, RZ, 0x18, R13.reuse ;  /* 0x00000018ff097819 */ /* 0x100fe2000001160d */
[----:B------:R2:W-:Y:S01]  /*04b0*/  STG.E.U8 desc[UR8][R2.64+0x4], R11 ;  /* 0x0000040b02007986 */ /* 0x0005e2000c101108 */
[----:B------:R-:W-:-:S02]  /*04c0*/  SHF.R.U32.HI R15, RZ, 0x10, R13 ;  /* 0x00000010ff0f7819 */ /* 0x000fc4000001160d */
[----:B------:R-:W-:Y:S01]  /*04d0*/  SHF.R.U32.HI R17, RZ, 0x8, R13 ;  /* 0x00000008ff117819 */ /* 0x000fe2000001160d */
[----:B------:R1:W-:Y:S01]  /*04e0*/  STG.E.U8 desc[UR8][R2.64+0x6], R23 ;  /* 0x0000061702007986 */ /* 0x0003e2000c101108 */
[----:B------:R-:W-:Y:S02]  /*04f0*/  SHF.R.U32.HI R21, RZ, 0x10, R19 ;  /* 0x00000010ff157819 */ /* 0x000fe40000011613 */
[--C-:B------:R-:W-:Y:S01]  /*0500*/  SHF.R.U32.HI R27, RZ, 0x18, R25.reuse ;  /* 0x00000018ff1b7819 */ /* 0x100fe20000011619 */
[----:B------:R3:W-:Y:S01]  /*0510*/  STG.E.U8 desc[UR8][R2.64], R9 ;  /* 0x0000000902007986 */ /* 0x0007e2000c101108 */
[----:B0-----:R-:W-:Y:S02]  /*0520*/  SHF.R.U32.HI R13, RZ, 0x18, R8 ;  /* 0x00000018ff0d7819 */ /* 0x001fe40000011608 */
[----:B------:R-:W-:Y:S01]  /*0530*/  SHF.R.U32.HI R29, RZ, 0x10, R25 ;  /* 0x00000010ff1d7819 */ /* 0x000fe20000011619 */
[----:B------:R0:W-:Y:S01]  /*0540*/  STG.E.U8 desc[UR8][R2.64+0x1], R15 ;  /* 0x0000010f02007986 */ /* 0x0001e2000c101108 */
[----:B--2---:R-:W-:-:S03]  /*0550*/  LOP3.LUT R11, R4, R0, RZ, 0x3c, !PT ;  /* 0x00000000040b7212 */ /* 0x004fc600078e3cff */
[----:B------:R2:W-:Y:S01]  /*0560*/  STG.E.U8 desc[UR8][R2.64+0x2], R17 ;  /* 0x0000021102007986 */ /* 0x0005e2000c101108 */
[----:B-1----:R-:W-:Y:S02]  /*0570*/  LOP3.LUT R23, R5, R0, RZ, 0x3c, !PT ;  /* 0x0000000005177212 */ /* 0x002fe400078e3cff */
[----:B------:R-:W-:Y:S01]  /*0580*/  SHF.R.U32.HI R19, RZ, 0x18, R11 ;  /* 0x00000018ff137819 */ /* 0x000fe2000001160b */
[----:B------:R1:W-:Y:S01]  /*0590*/  STG.E.U8 desc[UR8][R2.64+0x5], R21 ;  /* 0x0000051502007986 */ /* 0x0003e2000c101108 */
[----:B---3--:R-:W-:Y:S02]  /*05a0*/  SHF.R.U32.HI R9, RZ, 0x8, R25 ;  /* 0x00000008ff097819 */ /* 0x008fe40000011619 */
[--C-:B------:R-:W-:Y:S01]  /*05b0*/  SHF.R.U32.HI R5, RZ, 0x8, R11.reuse ;  /* 0x00000008ff057819 */ /* 0x100fe2000001160b */
[----:B------:R3:W-:Y:S01]  /*05c0*/  STG.E.U8 desc[UR8][R2.64+0x8], R27 ;  /* 0x0000081b02007986 */ /* 0x0007e2000c101108 */
[--C-:B0-----:R-:W-:Y:S02]  /*05d0*/  SHF.R.U32.HI R15, RZ, 0x10, R8.reuse ;  /* 0x00000010ff0f7819 */ /* 0x101fe40000011608 */
[----:B--2---:R-:W-:Y:S01]  /*05e0*/  SHF.R.U32.HI R17, RZ, 0x8, R8 ;  /* 0x00000008ff117819 */ /* 0x004fe20000011608 */
[----:B------:R0:W-:Y:S01]  /*05f0*/  STG.E.U8 desc[UR8][R2.64+0xb], R25 ;  /* 0x00000b1902007986 */ /* 0x0001e2000c101108 */
[----:B-1----:R-:W-:-:S03]  /*0600*/  SHF.R.U32.HI R21, RZ, 0x10, R11 ;  /* 0x00000010ff157819 */ /* 0x002fc6000001160b */
[----:B------:R1:W-:Y:S01]  /*0610*/  STG.E.U8 desc[UR8][R2.64+0xa], R9 ;  /* 0x00000a0902007986 */ /* 0x0003e2000c101108 */
[----:B---3--:R-:W-:-:S03]  /*0620*/  LOP3.LUT R27, R7, R0, RZ, 0x3c, !PT ;  /* 0x00000000071b7212 */ /* 0x008fc600078e3cff */
[----:B------:R2:W-:Y:S01]  /*0630*/  STG.E.U8 desc[UR8][R2.64+0xc], R13 ;  /* 0x00000c0d02007986 */ /* 0x0005e2000c101108 */
[--C-:B------:R-:W-:Y:S02]  /*0640*/  SHF.R.U32.HI R7, RZ, 0x18, R23.reuse ;  /* 0x00000018ff077819 */ /* 0x100fe40000011617 */
[----:B0-----:R-:W-:Y:S01]  /*0650*/  LOP3.LUT R25, R6, R0, RZ, 0x3c, !PT ;  /* 0x0000000006197212 */ /* 0x001fe200078e3cff */
        /* <DEDUP_REMOVED lines=10> */
[--C-:B--2---:R-:W-:Y:S02]  /*0700*/  SHF.R.U32.HI R19, RZ, 0x10, R27.reuse ;  /* 0x00000010ff137819 */ /* 0x104fe4000001161b */
[----:B---3--:R-:W-:Y:S01]  /*0710*/  SHF.R.U32.HI R21, RZ, 0x8, R27 ;  /* 0x00000008ff157819 */ /* 0x008fe2000001161b */
[----:B------:R-:W-:Y:S01]  /*0720*/  STG.E.U8 desc[UR8][R2.64+0x9], R29 ;  /* 0x0000091d02007986 */ /* 0x000fe2000c101108 */
[----:B0-----:R-:W-:-:S03]  /*0730*/  SHF.R.U32.HI R11, RZ, 0x10, R25 ;  /* 0x00000010ff0b7819 */ /* 0x001fc60000011619 */
[----:B------:R-:W-:Y:S01]  /*0740*/  STG.E.U8 desc[UR8][R2.64+0xf], R8 ;  /* 0x00000f0802007986 */ /* 0x000fe2000c101108 */
[----:B-1----:R-:W-:-:S03]  /*0750*/  SHF.R.U32.HI R5, RZ, 0x8, R25 ;  /* 0x00000008ff057819 */ /* 0x002fc60000011619 */
        /* <DEDUP_REMOVED lines=13> */
.L_x_34:
        /* <DEDUP_REMOVED lines=13> */
.L_x_183:


//--------------------- .text.cone_balanced_kernel --------------------------
	.section	.text.cone_balanced_kernel,"ax",@progbits
	.align	128
        .global         cone_balanced_kernel
        .type           cone_balanced_kernel,@function
        .size           cone_balanced_kernel,(.L_x_168 - cone_balanced_kernel)
        .other          cone_balanced_kernel,@"STO_CUDA_ENTRY STV_DEFAULT"
cone_balanced_kernel:
.text.cone_balanced_kernel:
[----:B------:R-:W-:Y:S01]  /*0000*/  LDC R1, c[0x0][0x37c] ;  /* 0x0000df00ff017b82 */ /* 0x000fe20000000800 */
[----:B------:R-:W0:Y:S07]  /*0010*/  S2R R3, SR_TID.X ;  /* 0x0000000000037919 */ /* 0x000e2e0000002100 */
[----:B------:R-:W0:Y:S01]  /*0020*/  S2UR UR4, SR_CTAID.X ;  /* 0x00000000000479c3 */ /* 0x000e220000002500 */
[----:B------:R-:W1:Y:S07]  /*0030*/  LDCU UR5, c[0x0][0x3c4] ;  /* 0x00007880ff0577ac */ /* 0x000e6e0008000800 */
[----:B------:R-:W0:Y:S02]  /*0040*/  LDC R0, c[0x0][0x360] ;  /* 0x0000d800ff007b82 */ /* 0x000e240000000800 */
[----:B0-----:R-:W-:-:S05]  /*0050*/  IMAD R0, R0, UR4, R3 ;  /* 0x0000000400007c24 */ /* 0x001fca000f8e0203 */
[----:B-1----:R-:W-:-:S13]  /*0060*/  ISETP.GE.AND P0, PT, R0, UR5, PT ;  /* 0x0000000500007c0c */ /* 0x002fda000bf06270 */
[----:B------:R-:W-:Y:S05]  /*0070*/  @P0 EXIT ;  /* 0x000000000000094d */ /* 0x000fea0003800000 */
[----:B------:R-:W0:Y:S01]  /*0080*/  LDCU.64 UR4, c[0x0][0x3a8] ;  /* 0x00007500ff0477ac */ /* 0x000e220008000a00 */
[----:B------:R-:W-:Y:S01]  /*0090*/  IMAD.MOV.U32 R9, RZ, RZ, RZ ;  /* 0x000000ffff097224 */ /* 0x000fe200078e00ff */
[----:B------:R-:W1:Y:S01]  /*00a0*/  LDC R10, c[0x0][0x3c8] ;  /* 0x0000f200ff0a7b82 */ /* 0x000e620000000800 */
[----:B------:R-:W2:Y:S07]  /*00b0*/  LDCU UR6, c[0x0][0x3c0] ;  /* 0x00007800ff0677ac */ /* 0x000eae0008000800 */
[----:B------:R-:W3:Y:S01]  /*00c0*/  LDC R15, c[0x0][0x3b4] ;  /* 0x0000ed00ff0f7b82 */ /* 0x000ee20000000800 */
[----:B0-----:R-:W-:-:S04]  /*00d0*/  ISETP.NE.U32.AND P0, PT, RZ, UR4, PT ;  /* 0x00000004ff007c0c */ /* 0x001fc8000bf05070 */
[----:B------:R-:W-:Y:S01]  /*00e0*/  ISETP.NE.AND.EX P0, PT, RZ, UR5, PT, P0 ;  /* 0x00000005ff007c0c */ /* 0x000fe2000bf05300 */
[----:B------:R-:W0:-:S12]  /*00f0*/  LDCU.64 UR4, c[0x0][0x358] ;  /* 0x00006b00ff0477ac */ /* 0x000e180008000a00 */
[----:B------:R-:W4:Y:S02]  /*0100*/  @P0 LDC.64 R2, c[0x0][0x3a8] ;  /* 0x0000ea00ff020b82 */ /* 0x000f240000000a00 */
[----:B----4-:R-:W-:-:S05]  /*0110*/  @P0 IMAD.WIDE R2, R0, 0x4, R2 ;  /* 0x0000000400020825 */ /* 0x010fca00078e0202 */
[----:B0-----:R-:W4:Y:S01]  /*0120*/  @P0 LDG.E R9, desc[UR4][R2.64] ;  /* 0x0000000402090981 */ /* 0x001f22000c1e1900 */
[----:B-1----:R-:W-:-:S04]  /*0130*/  IABS R11, R10 ;  /* 0x0000000a000b7213 */ /* 0x002fc80000000000 */
[----:B------:R-:W0:Y:S08]  /*0140*/  I2F.RP R6, R11 ;  /* 0x0000000b00067306 */ /* 0x000e300000209400 */
[----:B0-----:R-:W0:Y:S02]  /*0150*/  MUFU.RCP R6, R6 ;  /* 0x0000000600067308 */ /* 0x001e240000001000 */
[----:B0-----:R-:W-:-:S06]  /*0160*/  VIADD R4, R6, 0xffffffe ;  /* 0x0ffffffe06047836 */ /* 0x001fcc0000000000 */
[----:B------:R0:W1:Y:S02]  /*0170*/  F2I.FTZ.U32.TRUNC.NTZ R5, R4 ;  /* 0x0000000400057305 */ /* 0x000064000021f000 */
[----:B0-----:R-:W-:Y:S01]  /*0180*/  IMAD.MOV.U32 R4, RZ, RZ, RZ ;  /* 0x000000ffff047224 */ /* 0x001fe200078e00ff */
[----:B-1----:R-:W-:-:S05]  /*0190*/  IADD3 R8, PT, PT, RZ, -R5, RZ ;  /* 0x80000005ff087210 */ /* 0x002fca0007ffe0ff */
[----:B------:R-:W-:-:S04]  /*01a0*/  IMAD R7, R8, R11, RZ ;  /* 0x0000000b08077224 */ /* 0x000fc800078e02ff */
[----:B------:R-:W-:Y:S02]  /*01b0*/  IMAD.HI.U32 R5, R5, R7, R4 ;  /* 0x0000000705057227 */ /* 0x000fe400078e0004 */
[----:B------:R-:W0:Y:S01]  /*01c0*/  LDC.64 R6, c[0x0][0x3a0] ;  /* 0x0000e800ff067b82 */ /* 0x000e220000000a00 */
[----:B----4-:R-:W-:Y:S02]  /*01d0*/  IABS R2, R9 ;  /* 0x0000000900027213 */ /* 0x010fe40000000000 */
[----:B------:R-:W-:-:S05]  /*01e0*/  ISETP.GE.AND P2, PT, R9, RZ, PT ;  /* 0x000000ff0900720c */ /* 0x000fca0003f46270 */
[----:B------:R-:W1:Y:S01]  /*01f0*/  LDC.64 R8, c[0x0][0x388] ;  /* 0x0000e200ff087b82 */ /* 0x000e620000000a00 */
[----:B------:R-:W-:-:S04]  /*0200*/  IMAD.HI.U32 R5, R5, R2, RZ ;  /* 0x0000000205057227 */ /* 0x000fc800078e00ff */
[----:B------:R-:W-:-:S04]  /*0210*/  IMAD.MOV R5, RZ, RZ, -R5 ;  /* 0x000000ffff057224 */ /* 0x000fc800078e0a05 */
[C---:B------:R-:W-:Y:S02]  /*0220*/  IMAD R2, R11.reuse, R5, R2 ;  /* 0x000000050b027224 */ /* 0x040fe400078e0202 */
[----:B------:R-:W4:Y:S03]  /*0230*/  LDC.64 R4, c[0x0][0x380] ;  /* 0x0000e000ff047b82 */ /* 0x000f260000000a00 */
[----:B------:R-:W-:Y:S01]  /*0240*/  ISETP.GT.U32.AND P0, PT, R11, R2, PT ;  /* 0x000000020b00720c */ /* 0x000fe20003f04070 */
[----:B-1----:R-:W-:-:S12]  /*0250*/  IMAD.WIDE R8, R0, 0x4, R8 ;  /* 0x0000000400087825 */ /* 0x002fd800078e0208 */
[----:B------:R-:W-:Y:S02]  /*0260*/  @!P0 IADD3 R2, PT, PT, R2, -R11, RZ ;  /* 0x8000000b02028210 */ /* 0x000fe40007ffe0ff */
[----:B------:R-:W-:Y:S01]  /*0270*/  ISETP.NE.AND P0, PT, R10, RZ, PT ;  /* 0x000000ff0a00720c */ /* 0x000fe20003f05270 */
[----:B------:R-:W5:Y:S01]  /*0280*/  LDG.E R8, desc[UR4][R8.64] ;  /* 0x0000000408087981 */ /* 0x000f62000c1e1900 */
[----:B------:R-:W-:Y:S01]  /*0290*/  ISETP.GT.U32.AND P1, PT, R11, R2, PT ;  /* 0x000000020b00720c */ /* 0x000fe20003f24070 */
[----:B----4-:R-:W-:-:S05]  /*02a0*/  IMAD.WIDE R4, R0, 0x4, R4 ;  /* 0x0000000400047825 */ /* 0x010fca00078e0204 */
[----:B------:R-:W5:Y:S07]  /*02b0*/  LDG.E R12, desc[UR4][R4.64] ;  /* 0x00000004040c7981 */ /* 0x000f6e000c1e1900 */
[----:B------:R-:W-:-:S04]  /*02c0*/  @!P1 IMAD.IADD R2, R2, 0x1, -R11 ;  /* 0x0000000102029824 */ /* 0x000fc800078e0a0b */
[----:B------:R-:W-:Y:S02]  /*02d0*/  IMAD.MOV.U32 R11, RZ, RZ, R2 ;  /* 0x000000ffff0b7224 */ /* 0x000fe400078e0002 */
[----:B------:R-:W1:Y:S03]  /*02e0*/  LDC.64 R2, c[0x0][0x390] ;  /* 0x0000e400ff027b82 */ /* 0x000e660000000a00 */
[----:B------:R-:W-:Y:S02]  /*02f0*/  @!P2 IADD3 R11, PT, PT, -R11, RZ, RZ ;  /* 0x000000ff0b0ba210 */ /* 0x000fe40007ffe1ff */
[----:B------:R-:W-:-:S05]  /*0300*/  @!P0 LOP3.LUT R11, RZ, R10, RZ, 0x33, !PT ;  /* 0x0000000aff0b8212 */ /* 0x000fca00078e33ff */
[----:B0-----:R-:W-:Y:S02]  /*0310*/  IMAD.WIDE R6, R11, 0x4, R6 ;  /* 0x000000040b067825 */ /* 0x001fe400078e0206 */
[----:B------:R-:W0:Y:S04]  /*0320*/  LDC.64 R10, c[0x0][0x398] ;  /* 0x0000e600ff0a7b82 */ /* 0x000e280000000a00 */
[----:B------:R-:W2:Y:S01]  /*0330*/  LDG.E R6, desc[UR4][R6.64] ;  /* 0x0000000406067981 */ /* 0x000ea2000c1e1900 */
[----:B-1----:R-:W-:-:S05]  /*0340*/  IMAD.WIDE R2, R0, 0x4, R2 ;  /* 0x0000000400027825 */ /* 0x002fca00078e0202 */
[----:B------:R-:W4:Y:S01]  /*0350*/  LDG.E R14, desc[UR4][R2.64] ;  /* 0x00000004020e7981 */ /* 0x000f22000c1e1900 */
[----:B--2---:R-:W-:-:S04]  /*0360*/  FMUL R13, R6, UR6 ;  /* 0x00000006060d7c20 */ /* 0x004fc80008400000 */
[----:B-----5:R-:W-:Y:S01]  /*0370*/  FFMA R12, R13, R12, R8 ;  /* 0x0000000c0d0c7223 */ /* 0x020fe20000000008 */
[----:B---3--:R-:W-:-:S04]  /*0380*/  FADD R13, -R15, 1 ;  /* 0x3f8000000f0d7421 */ /* 0x008fc80000000100 */
[----:B------:R-:W-:Y:S01]  /*0390*/  FMUL R13, R12, R13 ;  /* 0x0000000d0c0d7220 */ /* 0x000fe20000400000 */
[----:B0-----:R-:W-:Y:S02]  /*03a0*/  IMAD.WIDE R8, R0, 0x4, R10 ;  /* 0x0000000400087825 */ /* 0x001fe400078e020a */
[----:B------:R-:W0:Y:S02]  /*03b0*/  LDC R10, c[0x0][0x3b8] ;  /* 0x0000ee00ff0a7b82 */ /* 0x000e240000000800 */
[----:B----4-:R-:W-:-:S05]  /*03c0*/  FFMA R13, R14, R15, R13 ;  /* 0x0000000f0e0d7223 */ /* 0x010fca000000000d */
[----:B------:R1:W-:Y:S04]  /*03d0*/  STG.E desc[UR4][R2.64], R13 ;  /* 0x0000000d02007986 */ /* 0x0003e8000c101904 */
[----:B------:R-:W2:Y:S01]  /*03e0*/  LDG.E R0, desc[UR4][R8.64] ;  /* 0x0000000408007981 */ /* 0x000ea2000c1e1900 */
[----:B0-----:R-:W-:-:S04]  /*03f0*/  FADD R7, -R10, 1 ;  /* 0x3f8000000a077421 */ /* 0x001fc80000000100 */
[----:B------:R-:W-:-:S04]  /*0400*/  FMUL R7, R12, R7 ;  /* 0x000000070c077220 */ /* 0x000fc80000400000 */
[----:B------:R-:W-:Y:S01]  /*0410*/  FMUL R7, R12, R7 ;  /* 0x000000070c077220 */ /* 0x000fe20000400000 */
[----:B------:R-:W-:Y:S03]  /*0420*/  BSSY.RECONVERGENT B0, `(.L_x_35) ;  /* 0x000000f000007945 */ /* 0x000fe60003800200 */
[----:B--2---:R-:W-:-:S04]  /*0430*/  FFMA R7, R0, R10, R7 ;  /* 0x0000000a00077223 */ /* 0x004fc80000000007 */
[----:B------:R-:W-:Y:S01]  /*0440*/  VIADD R0, R7, 0xf3000000 ;  /* 0xf300000007007836 */ /* 0x000fe20000000000 */
[----:B------:R1:W-:Y:S01]  /*0450*/  STG.E desc[UR4][R8.64], R7 ;  /* 0x0000000708007986 */ /* 0x0003e2000c101904 */
[----:B------:R1:W0:Y:S03]  /*0460*/  MUFU.RSQ R10, R7 ;  /* 0x00000007000a7308 */ /* 0x0002260000001400 */
[----:B------:R-:W-:-:S13]  /*0470*/  ISETP.GT.U32.AND P0, PT, R0, 0x727fffff, PT ;  /* 0x727fffff0000780c */ /* 0x000fda0003f04070 */
[----:B-1----:R-:W-:Y:S05]  /*0480*/  @!P0 BRA `(.L_x_36) ;  /* 0x0000000000108947 */ /* 0x002fea0003800000 */
[----:B------:R-:W-:-:S07]  /*0490*/  MOV R12, 0x4b0 ;  /* 0x000004b0000c7802 */ /* 0x000fce0000000f00 */
[----:B0-----:R-:W-:Y:S05]  /*04a0*/  CALL.REL.NOINC `($__internal_2_$__cuda_sm20_sqrt_rn_f32_slowpath) ;  /* 0x0000000000707944 */ /* 0x001fea0003c00000 */
[----:B------:R-:W-:Y:S01]  /*04b0*/  IMAD.MOV.U32 R0, RZ, RZ, R7 ;  /* 0x000000ffff007224 */ /* 0x000fe200078e0007 */
[----:B------:R-:W-:Y:S06]  /*04c0*/  BRA `(.L_x_37) ;  /* 0x0000000000107947 */ /* 0x000fec0003800000 */
.L_x_36:
[----:B0-----:R-:W-:Y:S01]  /*04d0*/  FMUL.FTZ R0, R7, R10 ;  /* 0x0000000a07007220 */ /* 0x001fe20000410000 */
[----:B------:R-:W-:-:S03]  /*04e0*/  FMUL.FTZ R8, R10, 0.5 ;  /* 0x3f0000000a087820 */ /* 0x000fc60000410000 */
[----:B------:R-:W-:-:S04]  /*04f0*/  FFMA R7, -R0, R0, R7 ;  /* 0x0000000000077223 */ /* 0x000fc80000000107 */
[----:B------:R-:W-:-:S07]  /*0500*/  FFMA R0, R7, R8, R0 ;  /* 0x0000000807007223 */ /* 0x000fce0000000000 */
.L_x_37:
[----:B------:R-:W-:Y:S05]  /*0510*/  BSYNC.RECONVERGENT B0 ;  /* 0x0000000000007941 */ /* 0x000fea0003800200 */
.L_x_35:
[----:B------:R-:W2:Y:S01]  /*0520*/  LDG.E R3, desc[UR4][R2.64] ;  /* 0x0000000402037981 */ /* 0x000ea2000c1e1900 */
[----:B------:R-:W0:Y:S01]  /*0530*/  LDCU UR6, c[0x0][0x3bc] ;  /* 0x00007780ff0677ac */ /* 0x000e220008000800 */
[----:B------:R-:W-:Y:S01]  /*0540*/  BSSY.RECONVERGENT B0, `(.L_x_38) ;  /* 0x0000010000007945 */ /* 0x000fe20003800200 */
[----:B0-----:R-:W-:Y:S01]  /*0550*/  FADD R9, R0, UR6 ;  /* 0x0000000600097e21 */ /* 0x001fe20008000000 */
[----:B------:R-:W0:Y:S03]  /*0560*/  LDCU UR6, c[0x0][0x3b0] ;  /* 0x00007600ff0677ac */ /* 0x000e260008000800 */
[----:B------:R-:W1:Y:S01]  /*0570*/  MUFU.RCP R7, R9 ;  /* 0x0000000900077308 */ /* 0x000e620000001000 */
[----:B0-----:R-:W-:Y:S01]  /*0580*/  FMUL R0, R6, -UR6 ;  /* 0x8000000606007c20 */ /* 0x001fe20008400000 */
[----:B-1----:R-:W-:-:S04]  /*0590*/  FFMA R6, -R9, R7, 1 ;  /* 0x3f80000009067423 */ /* 0x002fc80000000107 */
[----:B------:R-:W-:Y:S01]  /*05a0*/  FFMA R7, R7, R6, R7 ;  /* 0x0000000607077223 */ /* 0x000fe20000000007 */
[----:B--2---:R-:W-:-:S04]  /*05b0*/  FMUL R0, R0, R3 ;  /* 0x0000000300007220 */ /* 0x004fc80000400000 */
[----:B------:R-:W0:Y:S01]  /*05c0*/  FCHK P0, R0, R9 ;  /* 0x0000000900007302 */ /* 0x000e220000000000 */
[----:B------:R-:W-:-:S04]  /*05d0*/  FFMA R6, R0, R7, RZ ;  /* 0x0000000700067223 */ /* 0x000fc800000000ff */
[----:B------:R-:W-:-:S04]  /*05e0*/  FFMA R2, -R9, R6, R0 ;  /* 0x0000000609027223 */ /* 0x000fc80000000100 */
[----:B------:R-:W-:Y:S01]  /*05f0*/  FFMA R7, R7, R2, R6 ;  /* 0x0000000207077223 */ /* 0x000fe20000000006 */
[----:B0-----:R-:W-:Y:S06]  /*0600*/  @!P0 BRA `(.L_x_39) ;  /* 0x00000000000c8947 */ /* 0x001fec0003800000 */
[----:B------:R-:W-:-:S07]  /*0610*/  MOV R2, 0x630 ;  /* 0x0000063000027802 */ /* 0x000fce0000000f00 */
[----:B------:R-:W-:Y:S05]  /*0620*/  CALL.REL.NOINC `($__internal_3_$__cuda_sm3x_div_rn_noftz_f32_slowpath) ;  /* 0x0000000000687944 */ /* 0x000fea0003c00000 */
[----:B------:R-:W-:-:S07]  /*0630*/  MOV R7, R0 ;  /* 0x0000000000077202 */ /* 0x000fce0000000f00 */
.L_x_39:
[----:B------:R-:W-:Y:S05]  /*0640*/  BSYNC.RECONVERGENT B0 ;  /* 0x0000000000007941 */ /* 0x000fea0003800200 */
.L_x_38:
[----:B------:R-:W-:Y:S01]  /*0650*/  STG.E desc[UR4][R4.64], R7 ;  /* 0x0000000704007986 */ /* 0x000fe2000c101904 */
[----:B------:R-:W-:Y:S05]  /*0660*/  EXIT ;  /* 0x000000000000794d */ /* 0x000fea0003800000 */
        .weak           $__internal_2_$__cuda_sm20_sqrt_rn_f32_slowpath
        .type           $__internal_2_$__cuda_sm20_sqrt_rn_f32_slowpath,@function
        .size           $__internal_2_$__cuda_sm20_sqrt_rn_f32_slowpath,($__internal_3_$__cuda_sm3x_div_rn_noftz_f32_slowpath - $__internal_2_$__cuda_sm20_sqrt_rn_f32_slowpath)
$__internal_2_$__cuda_sm20_sqrt_rn_f32_slowpath:
[----:B------:R-:W-:-:S13]  /*0670*/  LOP3.LUT P0, RZ, R7, 0x7fffffff, RZ, 0xc0, !PT ;  /* 0x7fffffff07ff7812 */ /* 0x000fda000780c0ff */
[----:B------:R-:W-:Y:S05]  /*0680*/  @!P0 BRA `(.L_x_40) ;  /* 0x0000000000448947 */ /* 0x000fea0003800000 */
[----:B------:R-:W-:Y:S01]  /*0690*/  FSETP.GEU.FTZ.AND P0, PT, R7, RZ, PT ;  /* 0x000000ff0700720b */ /* 0x000fe20003f1e000 */
[----:B------:R-:W-:-:S12]  /*06a0*/  IMAD.MOV.U32 R0, RZ, RZ, R7 ;  /* 0x000000ffff007224 */ /* 0x000fd800078e0007 */
[----:B------:R-:W-:Y:S01]  /*06b0*/  @!P0 IMAD.MOV.U32 R7, RZ, RZ, 0x7fffffff ;  /* 0x7fffffffff078424 */ /* 0x000fe200078e00ff */
[----:B------:R-:W-:Y:S06]  /*06c0*/  @!P0 BRA `(.L_x_40) ;  /* 0x0000000000348947 */ /* 0x000fec0003800000 */
[----:B------:R-:W-:-:S13]  /*06d0*/  FSETP.GTU.FTZ.AND P0, PT, |R0|, +INF , PT ;  /* 0x7f8000000000780b */ /* 0x000fda0003f1c200 */
[----:B------:R-:W-:Y:S01]  /*06e0*/  @P0 FADD.FTZ R7, R0, 1 ;  /* 0x3f80000000070421 */ /* 0x000fe20000010000 */
[----:B------:R-:W-:Y:S06]  /*06f0*/  @P0 BRA `(.L_x_40) ;  /* 0x0000000000280947 */ /* 0x000fec0003800000 */
[----:B------:R-:W-:-:S13]  /*0700*/  FSETP.NEU.FTZ.AND P0, PT, |R0|, +INF , PT ;  /* 0x7f8000000000780b */ /* 0x000fda0003f1d200 */
[----:B------:R-:W-:-:S04]  /*0710*/  @P0 FFMA R8, R0, 1.84467440737095516160e+19, RZ ;  /* 0x5f80000000080823 */ /* 0x000fc800000000ff */
[----:B------:R-:W0:Y:S02]  /*0720*/  @P0 MUFU.RSQ R7, R8 ;  /* 0x0000000800070308 */ /* 0x000e240000001400 */
[----:B0-----:R-:W-:Y:S01]  /*0730*/  @P0 FMUL.FTZ R9, R8, R7 ;  /* 0x0000000708090220 */ /* 0x001fe20000410000 */
[----:B------:R-:W-:Y:S01]  /*0740*/  @P0 FMUL.FTZ R11, R7, 0.5 ;  /* 0x3f000000070b0820 */ /* 0x000fe20000410000 */
[----:B------:R-:W-:Y:S02]  /*0750*/  @!P0 MOV R7, R0 ;  /* 0x0000000000078202 */ /* 0x000fe40000000f00 */
[----:B------:R-:W-:-:S04]  /*0760*/  @P0 FADD.FTZ R10, -R9, -RZ ;  /* 0x800000ff090a0221 */ /* 0x000fc80000010100 */
[----:B------:R-:W-:-:S04]  /*0770*/  @P0 FFMA R10, R9, R10, R8 ;  /* 0x0000000a090a0223 */ /* 0x000fc80000000008 */
[----:B------:R-:W-:-:S04]  /*0780*/  @P0 FFMA R10, R10, R11, R9 ;  /* 0x0000000b0a0a0223 */ /* 0x000fc80000000009 */
[----:B------:R-:W-:-:S07]  /*0790*/  @P0 FMUL.FTZ R7, R10, 2.3283064365386962891e-10 ;  /* 0x2f8000000a070820 */ /* 0x000fce0000410000 */
.L_x_40:
[----:B------:R-:W-:Y:S02]  /*07a0*/  IMAD.MOV.U32 R8, RZ, RZ, R12 ;  /* 0x000000ffff087224 */ /* 0x000fe400078e000c */
[----:B------:R-:W-:-:S04]  /*07b0*/  IMAD.MOV.U32 R9, RZ, RZ, 0x0 ;  /* 0x00000000ff097424 */ /* 0x000fc800078e00ff */
[----:B------:R-:W-:Y:S05]  /*07c0*/  RET.REL.NODEC R8 `(cone_balanced_kernel) ;  /* 0xfffffff8080c7950 */ /* 0x000fea0003c3ffff */
        .weak           $__internal_3_$__cuda_sm3x_div_rn_noftz_f32_slowpath
        .type           $__internal_3_$__cuda_sm3x_div_rn_noftz_f32_slowpath,@function
        .size           $__internal_3_$__cuda_sm3x_div_rn_noftz_f32_slowpath,(.L_x_168 - $__internal_3_$__cuda_sm3x_div_rn_noftz_f32_slowpath)
$__internal_3_$__cuda_sm3x_div_rn_noftz_f32_slowpath:
[----:B------:R-:W-:Y:S01]  /*07d0*/  SHF.R.U32.HI R6, RZ, 0x17, R9 ;  /* 0x00000017ff067819 */ /* 0x000fe20000011609 */
[----:B------:R-:W-:Y:S01]  /*07e0*/  BSSY.RECONVERGENT B1, `(.L_x_41) ;  /* 0x0000065000017945 */ /* 0x000fe20003800200 */
[--C-:B------:R-:W-:Y:S02]  /*07f0*/  SHF.R.U32.HI R3, RZ, 0x17, R0.reuse ;  /* 0x00000017ff037819 */ /* 0x100fe40000011600 */
[----:B------:R-:W-:Y:S01]  /*0800*/  LOP3.LUT R12, R6, 0xff, RZ, 0xc0, !PT ;  /* 0x000000ff060c7812 */ /* 0x000fe200078ec0ff */
[----:B------:R-:W-:Y:S01]  /*0810*/  IMAD.MOV.U32 R6, RZ, RZ, R0 ;  /* 0x000000ffff067224 */ /* 0x000fe200078e0000 */
[----:B------:R-:W-:Y:S02]  /*0820*/  LOP3.LUT R10, R3, 0xff, RZ, 0xc0, !PT ;  /* 0x000000ff030a7812 */ /* 0x000fe400078ec0ff */
[----:B------:R-:W-:Y:S02]  /*0830*/  IADD3 R13, PT, PT, R12, -0x1, RZ ;  /* 0xffffffff0c0d7810 */ /* 0x000fe40007ffe0ff */
[----:B------:R-:W-:Y:S01]  /*0840*/  MOV R7, R9 ;  /* 0x0000000900077202 */ /* 0x000fe20000000f00 */
[----:B------:R-:W-:Y:S01]  /*0850*/  VIADD R11, R10, 0xffffffff ;  /* 0xffffffff0a0b7836 */ /* 0x000fe20000000000 */
[----:B------:R-:W-:-:S04]  /*0860*/  ISETP.GT.U32.AND P0, PT, R13, 0xfd, PT ;  /* 0x000000fd0d00780c */ /* 0x000fc80003f04070 */
[----:B------:R-:W-:-:S13]  /*0870*/  ISETP.GT.U32.OR P0, PT, R11, 0xfd, P0 ;  /* 0x000000fd0b00780c */ /* 0x000fda0000704470 */
[----:B------:R-:W-:Y:S01]  /*0880*/  @!P0 IMAD.MOV.U32 R8, RZ, RZ, RZ ;  /* 0x000000ffff088224 */ /* 0x000fe200078e00ff */
[----:B------:R-:W-:Y:S06]  /*0890*/  @!P0 BRA `(.L_x_42) ;  /* 0x0000000000608947 */ /* 0x000fec0003800000 */
[----:B------:R-:W-:Y:S01]  /*08a0*/  FSETP.GTU.FTZ.AND P0, PT, |R0|, +INF , PT ;  /* 0x7f8000000000780b */ /* 0x000fe20003f1c200 */
[----:B------:R-:W-:Y:S01]  /*08b0*/  IMAD.MOV.U32 R3, RZ, RZ, R9 ;  /* 0x000000ffff037224 */ /* 0x000fe200078e0009 */
        /* <DEDUP_REMOVED lines=17> */
[----:B------:R-:W-:Y:S01]  /*09d0*/  @P0 MOV R8, RZ ;  /* 0x000000ff00080202 */ /* 0x000fe20000000f00 */
[----:B------:R-:W-:Y:S02]  /*09e0*/  @!P0 IMAD.MOV.U32 R8, RZ, RZ, -0x40 ;  /* 0xffffffc0ff088424 */ /* 0x000fe400078e00ff */
[----:B------:R-:W-:Y:S01]  /*09f0*/  @!P0 FFMA R6, R0, 1.84467440737095516160e+19, RZ ;  /* 0x5f80000000068823 */ /* 0x000fe200000000ff */
[----:B------:R-:W-:Y:S02]  /*0a00*/  @!P1 FFMA R7, R3, 1.84467440737095516160e+19, RZ ;  /* 0x5f80000003079823 */ /* 0x000fe400000000ff */
[----:B------:R-:W-:-:S07]  /*0a10*/  @!P1 IADD3 R8, PT, PT, R8, 0x40, RZ ;  /* 0x0000004008089810 */ /* 0x000fce0007ffe0ff */
.L_x_42:
[----:B------:R-:W-:Y:S01]  /*0a20*/  LEA R0, R12, 0xc0800000, 0x17 ;  /* 0xc08000000c007811 */ /* 0x000fe200078eb8ff */
[----:B------:R-:W-:Y:S01]  /*0a30*/  BSSY.RECONVERGENT B2, `(.L_x_47) ;  /* 0x0000036000027945 */ /* 0x000fe20003800200 */
[----:B------:R-:W-:-:S03]  /*0a40*/  IADD3 R3, PT, PT, R10, -0x7f, RZ ;  /* 0xffffff810a037810 */ /* 0x000fc60007ffe0ff */
[----:B------:R-:W-:Y:S02]  /*0a50*/  IMAD.IADD R7, R7, 0x1, -R0 ;  /* 0x0000000107077824 */ /* 0x000fe400078e0a00 */
[----:B------:R-:W-:Y:S02]  /*0a60*/  IMAD R0, R3, -0x800000, R6 ;  /* 0xff80000003007824 */ /* 0x000fe400078e0206 */
[----:B------:R0:W1:Y:S01]  /*0a70*/  MUFU.RCP R9, R7 ;  /* 0x0000000700097308 */ /* 0x0000620000001000 */
[----:B------:R-:W-:Y:S01]  /*0a80*/  FADD.FTZ R11, -R7, -RZ ;  /* 0x800000ff070b7221 */ /* 0x000fe20000010100 */
[----:B0-----:R-:W-:-:S05]  /*0a90*/  IADD3 R7, PT, PT, R3, 0x7f, -R12 ;  /* 0x0000007f03077810 */ /* 0x001fca0007ffe80c */
[----:B------:R-:W-:Y:S02]  /*0aa0*/  IMAD.IADD R7, R7, 0x1, R8 ;  /* 0x0000000107077824 */ /* 0x000fe400078e0208 */
        /* <DEDUP_REMOVED lines=8> */
[----:B------:R-:W-:-:S04]  /*0b30*/  LOP3.LUT R3, R3, 0xff, RZ, 0xc0, !PT ;  /* 0x000000ff03037812 */ /* 0x000fc800078ec0ff */
[----:B------:R-:W-:-:S05]  /*0b40*/  IADD3 R9, PT, PT, R3, R7, RZ ;  /* 0x0000000703097210 */ /* 0x000fca0007ffe0ff */
        /* <DEDUP_REMOVED lines=10> */
[-CC-:B------:R-:W-:Y:S01]  /*0bf0*/  FFMA.RZ R3, R13, R11.reuse, R6.reuse ;  /* 0x0000000b0d037223 */ /* 0x180fe2000000c006 */
[C---:B------:R-:W-:Y:S02]  /*0c00*/  IADD3 R8, PT, PT, R9.reuse, 0x20, RZ ;  /* 0x0000002009087810 */ /* 0x040fe40007ffe0ff */
[----:B------:R-:W-:Y:S02]  /*0c10*/  ISETP.NE.AND P2, PT, R9, RZ, PT ;  /* 0x000000ff0900720c */ /* 0x000fe40003f45270 */
[----:B------:R-:W-:Y:S01]  /*0c20*/  LOP3.LUT R7, R3, 0x7fffff, RZ, 0xc0, !PT ;  /* 0x007fffff03077812 */ /* 0x000fe200078ec0ff */
[CCC-:B------:R-:W-:Y:S01]  /*0c30*/  FFMA.RP R3, R13.reuse, R11.reuse, R6.reuse ;  /* 0x0000000b0d037223 */ /* 0x1c0fe20000008006 */
[----:B------:R-:W-:Y:S01]  /*0c40*/  FFMA.RM R6, R13, R11, R6 ;  /* 0x0000000b0d067223 */ /* 0x000fe20000004006 */
[----:B------:R-:W-:Y:S01]  /*0c50*/  ISETP.NE.AND P1, PT, R9, RZ, PT ;  /* 0x000000ff0900720c */ /* 0x000fe20003f25270 */
        /* <DEDUP_REMOVED lines=11> */
[----:B------:R-:W-:-:S04]  /*0d10*/  LOP3.LUT R3, R3, R6, RZ, 0xc0, !PT ;  /* 0x0000000603037212 */ /* 0x000fc800078ec0ff */
[----:B------:R-:W-:-:S04]  /*0d20*/  IADD3 R3, PT, PT, R8, R3, RZ ;  /* 0x0000000308037210 */ /* 0x000fc80007ffe0ff */
[----:B------:R-:W-:Y:S01]  /*0d30*/  LOP3.LUT R0, R3, R0, RZ, 0xfc, !PT ;  /* 0x0000000003007212 */ /* 0x000fe200078efcff */
[----:B------:R-:W-:Y:S06]  /*0d40*/  BRA `(.L_x_50) ;  /* 0x0000000000107947 */ /* 0x000fec0003800000 */
.L_x_49:
[----:B------:R-:W-:-:S04]  /*0d50*/  LOP3.LUT R0, R0, 0x80000000, RZ, 0xc0, !PT ;  /* 0x8000000000007812 */ /* 0x000fc800078ec0ff */
[----:B------:R-:W-:Y:S01]  /*0d60*/  LOP3.LUT R0, R0, 0x7f800000, RZ, 0xfc, !PT ;  /* 0x7f80000000007812 */ /* 0x000fe200078efcff */
[----:B------:R-:W-:Y:S06]  /*0d70*/  BRA `(.L_x_50) ;  /* 0x0000000000047947 */ /* 0x000fec0003800000 */
.L_x_48:
[----:B------:R-:W-:-:S07]  /*0d80*/  IMAD R0, R7, 0x800000, R0 ;  /* 0x0080000007007824 */ /* 0x000fce00078e0200 */
.L_x_50:
[----:B------:R-:W-:Y:S05]  /*0d90*/  BSYNC.RECONVERGENT B2 ;  /* 0x0000000000027941 */ /* 0x000fea0003800200 */
.L_x_47:
[----:B------:R-:W-:Y:S05]  /*0da0*/  BRA `(.L_x_51) ;  /* 0x0000000000207947 */ /* 0x000fea0003800000 */
.L_x_46:
[----:B------:R-:W-:-:S04]  /*0db0*/  LOP3.LUT R0, R7, 0x80000000, R6, 0x48, !PT ;  /* 0x8000000007007812 */ /* 0x000fc800078e4806 */
[----:B------:R-:W-:Y:S01]  /*0dc0*/  LOP3.LUT R0, R0, 0x7f800000, RZ, 0xfc, !PT ;  /* 0x7f80000000007812 */ /* 0x000fe200078efcff */
[----:B------:R-:W-:Y:S06]  /*0dd0*/  BRA `(.L_x_51) ;  /* 0x0000000000147947 */ /* 0x000fec0003800000 */
.L_x_45:
[----:B------:R-:W-:Y:S01]  /*0de0*/  LOP3.LUT R0, R7, 0x80000000, R6, 0x48, !PT ;  /* 0x8000000007007812 */ /* 0x000fe200078e4806 */
[----:B------:R-:W-:Y:S06]  /*0df0*/  BRA `(.L_x_51) ;  /* 0x00000000000c7947 */ /* 0x000fec0003800000 */
.L_x_44:
[----:B------:R-:W0:Y:S01]  /*0e00*/  MUFU.RSQ R0, -QNAN ;  /* 0xffc0000000007908 */ /* 0x000e220000001400 */
[----:B------:R-:W-:Y:S05]  /*0e10*/  BRA `(.L_x_51) ;  /* 0x0000000000047947 */ /* 0x000fea0003800000 */
.L_x_43:
[----:B------:R-:W-:-:S07]  /*0e20*/  FADD.FTZ R0, R0, R3 ;  /* 0x0000000300007221 */ /* 0x000fce0000010000 */
.L_x_51:
[----:B------:R-:W-:Y:S05]  /*0e30*/  BSYNC.RECONVERGENT B1 ;  /* 0x0000000000017941 */ /* 0x000fea0003800200 */
.L_x_41:
[----:B------:R-:W-:-:S04]  /*0e40*/  HFMA2 R3, -RZ, RZ, 0, 0 ;  /* 0x00000000ff037431 */ /* 0x000fc800000001ff */
[----:B0-----:R-:W-:Y:S05]  /*0e50*/  RET.REL.NODEC R2 `(cone_balanced_kernel) ;  /* 0xfffffff002687950 */ /* 0x001fea0003c3ffff */
.L_x_52:
        /* <DEDUP_REMOVED lines=10> */
.L_x_168:


//--------------------- .text.gas_throughput_kernel --------------------------
	.section	.text.gas_throughput_kernel,"ax",@progbits
	.align	128
        .global         gas_throughput_kernel
        .type           gas_throughput_kernel,@function
        .size           gas_throughput_kernel,(.L_x_170 - gas_throughput_kernel)
        .other          gas_throughput_kernel,@"STO_CUDA_ENTRY STV_DEFAULT"
gas_throughput_kernel:
.text.gas_throughput_kernel:
        /* <DEDUP_REMOVED lines=8> */
[----:B------:R-:W0:Y:S01]  /*0080*/  LDC.64 R4, c[0x0][0x390] ;  /* 0x0000e400ff047b82 */ /* 0x000e220000000a00 */
[----:B------:R-:W1:Y:S07]  /*0090*/  LDCU.64 UR4, c[0x0][0x358] ;  /* 0x00006b00ff0477ac */ /* 0x000e6e0008000a00 */
[----:B------:R-:W2:Y:S08]  /*00a0*/  LDC.64 R6, c[0x0][0x388] ;  /* 0x0000e200ff067b82 */ /* 0x000eb00000000a00 */
[----:B------:R-:W3:Y:S01]  /*00b0*/  LDC.64 R8, c[0x0][0x398] ;  /* 0x0000e600ff087b82 */ /* 0x000ee20000000a00 */
[----:B0-----:R-:W-:-:S07]  /*00c0*/  IMAD.WIDE R4, R2, 0x4, R4 ;  /* 0x0000000402047825 */ /* 0x001fce00078e0204 */
[----:B------:R-:W0:Y:S01]  /*00d0*/  LDC R13, c[0x0][0x3b0] ;  /* 0x0000ec00ff0d7b82 */ /* 0x000e220000000800 */
[----:B-1----:R-:W4:Y:S01]  /*00e0*/  LDG.E R0, desc[UR4][R4.64] ;  /* 0x0000000404007981 */ /* 0x002f22000c1e1900 */
[----:B--2---:R-:W-:-:S06]  /*00f0*/  IMAD.WIDE R6, R2, 0x4, R6 ;  /* 0x0000000402067825 */ /* 0x004fcc00078e0206 */
[----:B------:R-:W2:Y:S01]  /*0100*/  LDG.E R6, desc[UR4][R6.64] ;  /* 0x0000000406067981 */ /* 0x000ea2000c1e1900 */
[----:B---3--:R-:W-:-:S04]  /*0110*/  IMAD.WIDE R8, R2, 0x4, R8 ;  /* 0x0000000402087825 */ /* 0x008fc800078e0208 */
[----:B----4-:R-:W-:-:S04]  /*0120*/  FMUL R3, R0, 0.94999998807907104492 ;  /* 0x3f73333300037820 */ /* 0x010fc80000400000 */
[----:B--2---:R-:W-:-:S05]  /*0130*/  FFMA R3, R6, 0.050000011920928955078, R3 ;  /* 0x3d4cccd006037823 */ /* 0x004fca0000000003 */
[----:B------:R1:W-:Y:S04]  /*0140*/  STG.E desc[UR4][R4.64], R3 ;  /* 0x0000000304007986 */ /* 0x0003e8000c101904 */
[----:B------:R-:W2:Y:S01]  /*0150*/  LDG.E R0, desc[UR4][R8.64] ;  /* 0x0000000408007981 */ /* 0x000ea2000c1e1900 */
[----:B0-----:R-:W-:-:S04]  /*0160*/  FADD R11, -R13, 1 ;  /* 0x3f8000000d0b7421 */ /* 0x001fc80000000100 */
[----:B------:R-:W-:Y:S01]  /*0170*/  FMUL R10, R6, R11 ;  /* 0x0000000b060a7220 */ /* 0x000fe20000400000 */
[----:B------:R-:W-:Y:S01]  /*0180*/  BSSY.RECONVERGENT B0, `(.L_x_53) ;  /* 0x0000010000007945 */ /* 0x000fe20003800200 */
[----:B--2---:R-:W-:-:S04]  /*0190*/  FMUL R11, R0, R13 ;  /* 0x0000000d000b7220 */ /* 0x004fc80000400000 */
[----:B------:R-:W-:-:S04]  /*01a0*/  FFMA R0, R6, R10, R11 ;  /* 0x0000000a06007223 */ /* 0x000fc8000000000b */
[----:B------:R-:W-:Y:S01]  /*01b0*/  VIADD R6, R0, 0xf3000000 ;  /* 0xf300000000067836 */ /* 0x000fe20000000000 */
[----:B------:R1:W-:Y:S01]  /*01c0*/  STG.E desc[UR4][R8.64], R0 ;  /* 0x0000000008007986 */ /* 0x0003e2000c101904 */
[----:B------:R1:W0:Y:S03]  /*01d0*/  MUFU.RSQ R7, R0 ;  /* 0x0000000000077308 */ /* 0x0002260000001400 */
[----:B------:R-:W-:-:S13]  /*01e0*/  ISETP.GT.U32.AND P0, PT, R6, 0x727fffff, PT ;  /* 0x727fffff0600780c */ /* 0x000fda0003f04070 */
[----:B-1----:R-:W-:Y:S05]  /*01f0*/  @!P0 BRA `(.L_x_54) ;  /* 0x0000000000108947 */ /* 0x002fea0003800000 */
[----:B------:R-:W-:-:S07]  /*0200*/  MOV R10, 0x220 ;  /* 0x00000220000a7802 */ /* 0x000fce0000000f00 */
[----:B0-----:R-:W-:Y:S05]  /*0210*/  CALL.REL.NOINC `($__internal_4_$__cuda_sm20_sqrt_rn_f32_slowpath) ;  /* 0x0000000000747944 */ /* 0x001fea0003c00000 */
[----:B------:R-:W-:Y:S01]  /*0220*/  IMAD.MOV.U32 R0, RZ, RZ, R3 ;  /* 0x000000ffff007224 */ /* 0x000fe200078e0003 */
[----:B------:R-:W-:Y:S06]  /*0230*/  BRA `(.L_x_55) ;  /* 0x0000000000107947 */ /* 0x000fec0003800000 */
.L_x_54:
[----:B0-----:R-:W-:Y:S01]  /*0240*/  FMUL.FTZ R3, R0, R7 ;  /* 0x0000000700037220 */ /* 0x001fe20000410000 */
[----:B------:R-:W-:-:S03]  /*0250*/  FMUL.FTZ R7, R7, 0.5 ;  /* 0x3f00000007077820 */ /* 0x000fc60000410000 */
[----:B------:R-:W-:-:S04]  /*0260*/  FFMA R0, -R3, R3, R0 ;  /* 0x0000000303007223 */ /* 0x000fc80000000100 */
[----:B------:R-:W-:-:S07]  /*0270*/  FFMA R0, R0, R7, R3 ;  /* 0x0000000700007223 */ /* 0x000fce0000000003 */
.L_x_55:
[----:B------:R-:W-:Y:S05]  /*0280*/  BSYNC.RECONVERGENT B0 ;  /* 0x0000000000007941 */ /* 0x000fea0003800200 */
.L_x_53:
[----:B------:R-:W2:Y:S01]  /*0290*/  LDG.E R4, desc[UR4][R4.64] ;  /* 0x0000000404047981 */ /* 0x000ea2000c1e1900 */
[----:B------:R-:W0:Y:S01]  /*02a0*/  LDCU UR6, c[0x0][0x3b4] ;  /* 0x00007680ff0677ac */ /* 0x000e220008000800 */
[----:B------:R-:W-:Y:S01]  /*02b0*/  BSSY.RECONVERGENT B0, `(.L_x_56) ;  /* 0x000000f000007945 */ /* 0x000fe20003800200 */
[----:B0-----:R-:W-:Y:S01]  /*02c0*/  FADD R9, R0, UR6 ;  /* 0x0000000600097e21 */ /* 0x001fe20008000000 */
[----:B------:R-:W2:Y:S03]  /*02d0*/  LDCU UR6, c[0x0][0x3a8] ;  /* 0x00007500ff0677ac */ /* 0x000ea60008000800 */
[----:B------:R-:W0:Y:S02]  /*02e0*/  MUFU.RCP R3, R9 ;  /* 0x0000000900037308 */ /* 0x000e240000001000 */
[----:B0-----:R-:W-:-:S04]  /*02f0*/  FFMA R6, -R9, R3, 1 ;  /* 0x3f80000009067423 */ /* 0x001fc80000000103 */
[----:B------:R-:W-:Y:S01]  /*0300*/  FFMA R3, R3, R6, R3 ;  /* 0x0000000603037223 */ /* 0x000fe20000000003 */
[----:B--2---:R-:W-:-:S04]  /*0310*/  FMUL R0, R4, -UR6 ;  /* 0x8000000604007c20 */ /* 0x004fc80008400000 */
[----:B------:R-:W0:Y:S01]  /*0320*/  FCHK P0, R0, R9 ;  /* 0x0000000900007302 */ /* 0x000e220000000000 */
[----:B------:R-:W-:-:S04]  /*0330*/  FFMA R6, R0, R3, RZ ;  /* 0x0000000300067223 */ /* 0x000fc800000000ff */
[----:B------:R-:W-:-:S04]  /*0340*/  FFMA R7, -R9, R6, R0 ;  /* 0x0000000609077223 */ /* 0x000fc80000000100 */
[----:B------:R-:W-:Y:S01]  /*0350*/  FFMA R7, R3, R7, R6 ;  /* 0x0000000703077223 */ /* 0x000fe20000000006 */
[----:B0-----:R-:W-:Y:S06]  /*0360*/  @!P0 BRA `(.L_x_57) ;  /* 0x00000000000c8947 */ /* 0x001fec0003800000 */
[----:B------:R-:W-:-:S07]  /*0370*/  MOV R4, 0x390 ;  /* 0x0000039000047802 */ /* 0x000fce0000000f00 */
[----:B------:R-:W-:Y:S05]  /*0380*/  CALL.REL.NOINC `($__internal_5_$__cuda_sm3x_div_rn_noftz_f32_slowpath) ;  /* 0x0000000000707944 */ /* 0x000fea0003c00000 */
[----:B------:R-:W-:-:S07]  /*0390*/  IMAD.MOV.U32 R7, RZ, RZ, R0 ;  /* 0x000000ffff077224 */ /* 0x000fce00078e0000 */
.L_x_57:
[----:B------:R-:W-:Y:S05]  /*03a0*/  BSYNC.RECONVERGENT B0 ;  /* 0x0000000000007941 */ /* 0x000fea0003800200 */
.L_x_56:
[----:B------:R-:W0:Y:S02]  /*03b0*/  LDC.64 R4, c[0x0][0x380] ;  /* 0x0000e000ff047b82 */ /* 0x000e240000000a00 */
[----:B0-----:R-:W-:-:S05]  /*03c0*/  IMAD.WIDE R2, R2, 0x4, R4 ;  /* 0x0000000402027825 */ /* 0x001fca00078e0204 */
[----:B------:R-:W-:Y:S01]  /*03d0*/  STG.E desc[UR4][R2.64], R7 ;  /* 0x0000000702007986 */ /* 0x000fe2000c101904 */
[----:B------:R-:W-:Y:S05]  /*03e0*/  EXIT ;  /* 0x000000000000794d */ /* 0x000fea0003800000 */
        .weak           $__internal_4_$__cuda_sm20_sqrt_rn_f32_slowpath
        .type           $__internal_4_$__cuda_sm20_sqrt_rn_f32_slowpath,@function
        .size           $__internal_4_$__cuda_sm20_sqrt_rn_f32_slowpath,($__internal_5_$__cuda_sm3x_div_rn_noftz_f32_slowpath - $__internal_4_$__cuda_sm20_sqrt_rn_f32_slowpath)
$__internal_4_$__cuda_sm20_sqrt_rn_f32_slowpath:
[----:B------:R-:W-:-:S13]  /*03f0*/  LOP3.LUT P0, RZ, R0, 0x7fffffff, RZ, 0xc0, !PT ;  /* 0x7fffffff00ff7812 */ /* 0x000fda000780c0ff */
[----:B------:R-:W-:Y:S01]  /*0400*/  @!P0 MOV R3, R0 ;  /* 0x0000000000038202 */ /* 0x000fe20000000f00 */
        /* <DEDUP_REMOVED lines=12> */
[----:B------:R-:W-:Y:S02]  /*04d0*/  @!P0 IMAD.MOV.U32 R3, RZ, RZ, R0 ;  /* 0x000000ffff038224 */ /* 0x000fe400078e0000 */
[----:B------:R-:W-:-:S04]  /*04e0*/  @P0 FADD.FTZ R8, -R7, -RZ ;  /* 0x800000ff07080221 */ /* 0x000fc80000010100 */
[----:B------:R-:W-:-:S04]  /*04f0*/  @P0 FFMA R8, R7, R8, R6 ;  /* 0x0000000807080223 */ /* 0x000fc80000000006 */
[----:B------:R-:W-:-:S04]  /*0500*/  @P0 FFMA R8, R8, R9, R7 ;  /* 0x0000000908080223 */ /* 0x000fc80000000007 */
[----:B------:R-:W-:-:S07]  /*0510*/  @P0 FMUL.FTZ R3, R8, 2.3283064365386962891e-10 ;  /* 0x2f80000008030820 */ /* 0x000fce0000410000 */
.L_x_58:
[----:B------:R-:W-:Y:S01]  /*0520*/  MOV R6, R10 ;  /* 0x0000000a00067202 */ /* 0x000fe20000000f00 */
[----:B------:R-:W-:-:S04]  /*0530*/  IMAD.MOV.U32 R7, RZ, RZ, 0x0 ;  /* 0x00000000ff077424 */ /* 0x000fc800078e00ff */
[----:B------:R-:W-:Y:S05]  /*0540*/  RET.REL.NODEC R6 `(gas_throughput_kernel) ;  /* 0xfffffff806ac7950 */ /* 0x000fea0003c3ffff */
        .weak           $__internal_5_$__cuda_sm3x_div_rn_noftz_f32_slowpath
        .type           $__internal_5_$__cuda_sm3x_div_rn_noftz_f32_slowpath,@function
        .size           $__internal_5_$__cuda_sm3x_div_rn_noftz_f32_slowpath,(.L_x_170 - $__internal_5_$__cuda_sm3x_div_rn_noftz_f32_slowpath)
$__internal_5_$__cuda_sm3x_div_rn_noftz_f32_slowpath:
[--C-:B------:R-:W-:Y:S01]  /*0550*/  SHF.R.U32.HI R5, RZ, 0x17, R9.reuse ;  /* 0x00000017ff057819 */ /* 0x100fe20000011609 */
[----:B------:R-:W-:Y:S01]  /*0560*/  BSSY.RECONVERGENT B1, `(.L_x_59) ;  /* 0x0000065000017945 */ /* 0x000fe20003800200 */
[--C-:B------:R-:W-:Y:S01]  /*0570*/  SHF.R.U32.HI R3, RZ, 0x17, R0.reuse ;  /* 0x00000017ff037819 */ /* 0x100fe20000011600 */
[----:B------:R-:W-:Y:S01]  /*0580*/  IMAD.MOV.U32 R6, RZ, RZ, R0 ;  /* 0x000000ffff067224 */ /* 0x000fe200078e0000 */
[----:B------:R-:W-:Y:S01]  /*0590*/  LOP3.LUT R12, R5, 0xff, RZ, 0xc0, !PT ;  /* 0x000000ff050c7812 */ /* 0x000fe200078ec0ff */
[----:B------:R-:W-:Y:S01]  /*05a0*/  IMAD.MOV.U32 R7, RZ, RZ, R9 ;  /* 0x000000ffff077224 */ /* 0x000fe200078e0009 */
[----:B------:R-:W-:-:S03]  /*05b0*/  LOP3.LUT R5, R3, 0xff, RZ, 0xc0, !PT ;  /* 0x000000ff03057812 */ /* 0x000fc600078ec0ff */
[----:B------:R-:W-:Y:S01]  /*05c0*/  VIADD R11, R12, 0xffffffff ;  /* 0xffffffff0c0b7836 */ /* 0x000fe20000000000 */
[----:B------:R-:W-:-:S04]  /*05d0*/  IADD3 R10, PT, PT, R5, -0x1, RZ ;  /* 0xffffffff050a7810 */ /* 0x000fc80007ffe0ff */
[----:B------:R-:W-:-:S04]  /*05e0*/  ISETP.GT.U32.AND P0, PT, R11, 0xfd, PT ;  /* 0x000000fd0b00780c */ /* 0x000fc80003f04070 */
[----:B------:R-:W-:-:S13]  /*05f0*/  ISETP.GT.U32.OR P0, PT, R10, 0xfd, P0 ;  /* 0x000000fd0a00780c */ /* 0x000fda0000704470 */
[----:B------:R-:W-:Y:S01]  /*0600*/  @!P0 MOV R8, RZ ;  /* 0x000000ff00088202 */ /* 0x000fe20000000f00 */
        /* <DEDUP_REMOVED lines=20> */
[----:B------:R-:W-:Y:S01]  /*0750*/  @P0 IMAD.MOV.U32 R8, RZ, RZ, RZ ;  /* 0x000000ffff080224 */ /* 0x000fe200078e00ff */
[----:B------:R-:W-:Y:S01]  /*0760*/  @!P0 MOV R8, 0xffffffc0 ;  /* 0xffffffc000088802 */ /* 0x000fe20000000f00 */
[----:B------:R-:W-:Y:S01]  /*0770*/  @!P0 FFMA R6, R0, 1.84467440737095516160e+19, RZ ;  /* 0x5f80000000068823 */ /* 0x000fe200000000ff */
[----:B------:R-:W-:-:S03]  /*0780*/  @!P1 FFMA R7, R3, 1.84467440737095516160e+19, RZ ;  /* 0x5f80000003079823 */ /* 0x000fc600000000ff */
[----:B------:R-:W-:-:S07]  /*0790*/  @!P1 VIADD R8, R8, 0x40 ;  /* 0x0000004008089836 */ /* 0x000fce0000000000 */
.L_x_60:
[----:B------:R-:W-:Y:S01]  /*07a0*/  LEA R0, R12, 0xc0800000, 0x17 ;  /* 0xc08000000c007811 */ /* 0x000fe200078eb8ff */
[----:B------:R-:W-:Y:S01]  /*07b0*/  BSSY.RECONVERGENT B2, `(.L_x_65) ;  /* 0x0000036000027945 */ /* 0x000fe20003800200 */
[----:B------:R-:W-:-:S03]  /*07c0*/  IADD3 R5, PT, PT, R5, -0x7f, RZ ;  /* 0xffffff8105057810 */ /* 0x000fc60007ffe0ff */
[----:B------:R-:W-:Y:S02]  /*07d0*/  IMAD.IADD R7, R7, 0x1, -R0 ;  /* 0x0000000107077824 */ /* 0x000fe400078e0a00 */
[C---:B------:R-:W-:Y:S01]  /*07e0*/  IMAD R0, R5.reuse, -0x800000, R6 ;  /* 0xff80000005007824 */ /* 0x040fe200078e0206 */
[----:B------:R-:W-:Y:S01]  /*07f0*/  IADD3 R5, PT, PT, R5, 0x7f, -R12 ;  /* 0x0000007f05057810 */ /* 0x000fe20007ffe80c */
[----:B------:R-:W0:Y:S01]  /*0800*/  MUFU.RCP R3, R7 ;  /* 0x0000000700037308 */ /* 0x000e220000001000 */
[----:B------:R-:W-:-:S03]  /*0810*/  FADD.FTZ R9, -R7, -RZ ;  /* 0x800000ff07097221 */ /* 0x000fc60000010100 */
[----:B------:R-:W-:Y:S02]  /*0820*/  IMAD.IADD R5, R5, 0x1, R8 ;  /* 0x0000000105057824 */ /* 0x000fe400078e0208 */
[----:B0-----:R-:W-:-:S04]  /*0830*/  FFMA R10, R3, R9, 1 ;  /* 0x3f800000030a7423 */ /* 0x001fc80000000009 */
        /* <DEDUP_REMOVED lines=8> */
[----:B------:R-:W-:-:S05]  /*08c0*/  IMAD.IADD R7, R3, 0x1, R5 ;  /* 0x0000000103077824 */ /* 0x000fca00078e0205 */
[----:B------:R-:W-:-:S04]  /*08d0*/  IADD3 R3, PT, PT, R7, -0x1, RZ ;  /* 0xffffffff07037810 */ /* 0x000fc80007ffe0ff */
        /* <DEDUP_REMOVED lines=9> */
[CC--:B------:R-:W-:Y:S01]  /*0970*/  FFMA.RZ R3, R10.reuse, R6.reuse, R11 ;  /* 0x000000060a037223 */ /* 0x0c0fe2000000c00b */
[C---:B------:R-:W-:Y:S01]  /*0980*/  VIADD R8, R7.reuse, 0x20 ;  /* 0x0000002007087836 */ /* 0x040fe20000000000 */
[C---:B------:R-:W-:Y:S02]  /*0990*/  ISETP.NE.AND P2, PT, R7.reuse, RZ, PT ;  /* 0x000000ff0700720c */ /* 0x040fe40003f45270 */
[----:B------:R-:W-:Y:S01]  /*09a0*/  ISETP.NE.AND P1, PT, R7, RZ, PT ;  /* 0x000000ff0700720c */ /* 0x000fe20003f25270 */
[----:B------:R-:W-:Y:S01]  /*09b0*/  IMAD.MOV R7, RZ, RZ, -R7 ;  /* 0x000000ffff077224 */ /* 0x000fe200078e0a07 */
[----:B------:R-:W-:Y:S01]  /*09c0*/  LOP3.LUT R5, R3, 0x7fffff, RZ, 0xc0, !PT ;  /* 0x007fffff03057812 */ /* 0x000fe200078ec0ff */
[CCC-:B------:R-:W-:Y:S01]  /*09d0*/  FFMA.RP R3, R10.reuse, R6.reuse, R11.reuse ;  /* 0x000000060a037223 */ /* 0x1c0fe2000000800b */
[----:B------:R-:W-:Y:S02]  /*09e0*/  FFMA.RM R6, R10, R6, R11 ;  /* 0x000000060a067223 */ /* 0x000fe4000000400b */
[----:B------:R-:W-:-:S03]  /*09f0*/  LOP3.LUT R5, R5, 0x800000, RZ, 0xfc, !PT ;  /* 0x0080000005057812 */ /* 0x000fc600078efcff */
        /* <DEDUP_REMOVED lines=13> */
.L_x_67:
[----:B------:R-:W-:-:S04]  /*0ad0*/  LOP3.LUT R0, R0, 0x80000000, RZ, 0xc0, !PT ;  /* 0x8000000000007812 */ /* 0x000fc800078ec0ff */
[----:B------:R-:W-:Y:S01]  /*0ae0*/  LOP3.LUT R0, R0, 0x7f800000, RZ, 0xfc, !PT ;  /* 0x7f80000000007812 */ /* 0x000fe200078efcff */
[----:B------:R-:W-:Y:S06]  /*0af0*/  BRA `(.L_x_68) ;  /* 0x0000000000047947 */ /* 0x000fec0003800000 */
.L_x_66:
[----:B------:R-:W-:-:S07]  /*0b00*/  IMAD R0, R5, 0x800000, R0 ;  /* 0x0080000005007824 */ /* 0x000fce00078e0200 */
.L_x_68:
[----:B------:R-:W-:Y:S05]  /*0b10*/  BSYNC.RECONVERGENT B2 ;  /* 0x0000000000027941 */ /* 0x000fea0003800200 */
.L_x_65:
[----:B------:R-:W-:Y:S05]  /*0b20*/  BRA `(.L_x_69) ;  /* 0x0000000000207947 */ /* 0x000fea0003800000 */
.L_x_64:
[----:B------:R-:W-:-:S04]  /*0b30*/  LOP3.LUT R0, R7, 0x80000000, R6, 0x48, !PT ;  /* 0x8000000007007812 */ /* 0x000fc800078e4806 */
[----:B------:R-:W-:Y:S01]  /*0b40*/  LOP3.LUT R0, R0, 0x7f800000, RZ, 0xfc, !PT ;  /* 0x7f80000000007812 */ /* 0x000fe200078efcff */
[----:B------:R-:W-:Y:S06]  /*0b50*/  BRA `(.L_x_69) ;  /* 0x0000000000147947 */ /* 0x000fec0003800000 */
.L_x_63:
[----:B------:R-:W-:Y:S01]  /*0b60*/  LOP3.LUT R0, R7, 0x80000000, R6, 0x48, !PT ;  /* 0x8000000007007812 */ /* 0x000fe200078e4806 */
[----:B------:R-:W-:Y:S06]  /*0b70*/  BRA `(.L_x_69) ;  /* 0x00000000000c7947 */ /* 0x000fec0003800000 */
.L_x_62:
[----:B------:R-:W0:Y:S01]  /*0b80*/  MUFU.RSQ R0, -QNAN ;  /* 0xffc0000000007908 */ /* 0x000e220000001400 */
[----:B------:R-:W-:Y:S05]  /*0b90*/  BRA `(.L_x_69) ;  /* 0x0000000000047947 */ /* 0x000fea0003800000 */
.L_x_61:
[----:B------:R-:W-:-:S07]  /*0ba0*/  FADD.FTZ R0, R0, R3 ;  /* 0x0000000300007221 */ /* 0x000fce0000010000 */
.L_x_69:
[----:B------:R-:W-:Y:S05]  /*0bb0*/  BSYNC.RECONVERGENT B1 ;  /* 0x0000000000017941 */ /* 0x000fea0003800200 */
.L_x_59:
[----:B------:R-:W-:-:S04]  /*0bc0*/  HFMA2 R5, -RZ, RZ, 0, 0 ;  /* 0x00000000ff057431 */ /* 0x000fc800000001ff */
[----:B0-----:R-:W-:Y:S05]  /*0bd0*/  RET.REL.NODEC R4 `(gas_throughput_kernel) ;  /* 0xfffffff404087950 */ /* 0x001fea0003c3ffff */
.L_x_70:
        /* <DEDUP_REMOVED lines=10> */
.L_x_170:


//--------------------- .text.gas_accuracy_kernel --------------------------
	.section	.text.gas_accuracy_kernel,"ax",@progbits
	.align	128
        .global         gas_accuracy_kernel
        .type           gas_accuracy_kernel,@function
        .size           gas_accuracy_kernel,(.L_x_172 - gas_accuracy_kernel)
        .other          gas_accuracy_kernel,@"STO_CUDA_ENTRY STV_DEFAULT"
gas_accuracy_kernel:
.text.gas_accuracy_kernel:
        /* <DEDUP_REMOVED lines=13> */
[----:B------:R-:W0:Y:S01]  /*00d0*/  LDC.64 R12, c[0x0][0x3b0] ;  /* 0x0000ec00ff0c7b82 */ /* 0x000e220000000a00 */
[----:B-1----:R-:W4:Y:S01]  /*00e0*/  LDG.E R2, desc[UR4][R2.64] ;  /* 0x0000000402027981 */ /* 0x002f22000c1e1900 */
[----:B--2---:R-:W-:-:S06]  /*00f0*/  IMAD.WIDE R4, R11, 0x4, R4 ;  /* 0x000000040b047825 */ /* 0x004fcc00078e0204 */
[----:B------:R-:W1:Y:S01]  /*0100*/  LDC R14, c[0x0][0x3a4] ;  /* 0x0000e900ff0e7b82 */ /* 0x000e620000000800 */
[----:B------:R-:W4:Y:S01]  /*0110*/  LDG.E R0, desc[UR4][R4.64] ;  /* 0x0000000404007981 */ /* 0x000f22000c1e1900 */
[----:B---3--:R-:W-:-:S06]  /*0120*/  IMAD.WIDE R6, R11, 0x4, R6 ;  /* 0x000000040b067825 */ /* 0x008fcc00078e0206 */
[----:B------:R-:W2:Y:S01]  /*0130*/  LDC.64 R8, c[0x0][0x398] ;  /* 0x0000e600ff087b82 */ /* 0x000ea20000000a00 */
[----:B------:R-:W3:Y:S01]  /*0140*/  LDG.E R10, desc[UR4][R6.64] ;  /* 0x00000004060a7981 */ /* 0x000ee2000c1e1900 */
[----:B0-----:R-:W-:Y:S01]  /*0150*/  FMUL R13, R12, R13 ;  /* 0x0000000d0c0d7220 */ /* 0x001fe20000400000 */
[----:B--2---:R-:W-:-:S04]  /*0160*/  IMAD.WIDE R8, R11, 0x4, R8 ;  /* 0x000000040b087825 */ /* 0x004fc800078e0208 */
[----:B----4-:R-:W-:Y:S01]  /*0170*/  FFMA R0, R13, R0, R2 ;  /* 0x000000000d007223 */ /* 0x010fe20000000002 */
[----:B-1----:R-:W-:-:S04]  /*0180*/  FADD R13, -R14, 1 ;  /* 0x3f8000000e0d7421 */ /* 0x002fc80000000100 */
[----:B------:R-:W-:-:S04]  /*0190*/  FMUL R13, R0, R13 ;  /* 0x0000000d000d7220 */ /* 0x000fc80000400000 */
[----:B---3--:R-:W-:Y:S02]  /*01a0*/  FFMA R13, R10, R14, R13 ;  /* 0x0000000e0a0d7223 */ /* 0x008fe4000000000d */
[----:B------:R-:W0:Y:S03]  /*01b0*/  LDC.64 R14, c[0x0][0x3a8] ;  /* 0x0000ea00ff0e7b82 */ /* 0x000e260000000a00 */
[----:B------:R1:W-:Y:S04]  /*01c0*/  STG.E desc[UR4][R6.64], R13 ;  /* 0x0000000d06007986 */ /* 0x0003e8000c101904 */
[----:B------:R-:W2:Y:S01]  /*01d0*/  LDG.E R3, desc[UR4][R8.64] ;  /* 0x0000000408037981 */ /* 0x000ea2000c1e1900 */
[----:B------:R-:W-:-:S04]  /*01e0*/  FMUL R0, R0, R0 ;  /* 0x0000000000007220 */ /* 0x000fc80000400000 */
[----:B0-----:R-:W-:Y:S01]  /*01f0*/  FADD R15, R0, R15 ;  /* 0x0000000f000f7221 */ /* 0x001fe20000000000 */
[----:B------:R-:W-:-:S03]  /*0200*/  FADD R11, -R14, 1 ;  /* 0x3f8000000e0b7421 */ /* 0x000fc60000000100 */
[----:B------:R-:W0:Y:S01]  /*0210*/  MUFU.RCP R10, R15 ;  /* 0x0000000f000a7308 */ /* 0x000e220000001000 */
[----:B------:R-:W-:Y:S01]  /*0220*/  FMUL R2, R0, R11 ;  /* 0x0000000b00027220 */ /* 0x000fe20000400000 */
[----:B------:R-:W-:Y:S03]  /*0230*/  BSSY.RECONVERGENT B0, `(.L_x_71) ;  /* 0x000000e000007945 */ /* 0x000fe60003800200 */
[----:B--2---:R-:W-:-:S04]  /*0240*/  FFMA R2, R3, R14, R2 ;  /* 0x0000000e03027223 */ /* 0x004fc80000000002 */
[----:B------:R-:W-:Y:S01]  /*0250*/  FADD R0, -R0, R2 ;  /* 0x0000000200007221 */ /* 0x000fe20000000100 */
[----:B------:R1:W-:Y:S01]  /*0260*/  STG.E desc[UR4][R8.64], R2 ;  /* 0x0000000208007986 */ /* 0x0003e2000c101904 */
[----:B0-----:R-:W-:Y:S02]  /*0270*/  FFMA R3, -R15, R10, 1 ;  /* 0x3f8000000f037423 */ /* 0x001fe4000000010a */
[----:B------:R-:W0:Y:S02]  /*0280*/  FCHK P0, R0, R15 ;  /* 0x0000000f00007302 */ /* 0x000e240000000000 */
[----:B------:R-:W-:-:S04]  /*0290*/  FFMA R3, R10, R3, R10 ;  /* 0x000000030a037223 */ /* 0x000fc8000000000a */
[----:B------:R-:W-:-:S04]  /*02a0*/  FFMA R10, R0, R3, RZ ;  /* 0x00000003000a7223 */ /* 0x000fc800000000ff */
[----:B------:R-:W-:-:S04]  /*02b0*/  FFMA R11, -R15, R10, R0 ;  /* 0x0000000a0f0b7223 */ /* 0x000fc80000000100 */
[----:B------:R-:W-:Y:S01]  /*02c0*/  FFMA R3, R3, R11, R10 ;  /* 0x0000000b03037223 */ /* 0x000fe2000000000a */
[----:B01----:R-:W-:Y:S06]  /*02d0*/  @!P0 BRA `(.L_x_72) ;  /* 0x00000000000c8947 */ /* 0x003fec0003800000 */
[----:B------:R-:W-:Y:S01]  /*02e0*/  IMAD.MOV.U32 R3, RZ, RZ, R15 ;  /* 0x000000ffff037224 */ /* 0x000fe200078e000f */
[----:B------:R-:W-:-:S07]  /*02f0*/  MOV R8, 0x310 ;  /* 0x0000031000087802 */ /* 0x000fce0000000f00 */
[----:B------:R-:W-:Y:S05]  /*0300*/  CALL.REL.NOINC `($__internal_7_$__cuda_sm3x_div_rn_noftz_f32_slowpath) ;  /* 0x0000000000fc7944 */ /* 0x000fea0003c00000 */
.L_x_72:
[----:B------:R-:W-:Y:S05]  /*0310*/  BSYNC.RECONVERGENT B0 ;  /* 0x0000000000007941 */ /* 0x000fea0003800200 */
.L_x_71:
[----:B------:R-:W0:Y:S01]  /*0320*/  LDC R8, c[0x0][0x3b4] ;  /* 0x0000ed00ff087b82 */ /* 0x000e220000000800 */
[----:B------:R-:W0:Y:S01]  /*0330*/  LDCU UR6, c[0x0][0x3a0] ;  /* 0x00007400ff0677ac */ /* 0x000e220008000800 */
[----:B------:R-:W-:Y:S01]  /*0340*/  VIADD R0, R2, 0xf3000000 ;  /* 0xf300000002007836 */ /* 0x000fe20000000000 */
[----:B------:R1:W2:Y:S01]  /*0350*/  MUFU.RSQ R9, R2 ;  /* 0x0000000200097308 */ /* 0x0002a20000001400 */
[----:B------:R-:W-:Y:S01]  /*0360*/  FADD R3, R3, 1 ;  /* 0x3f80000003037421 */ /* 0x000fe20000000000 */
[----:B------:R-:W-:Y:S02]  /*0370*/  BSSY.RECONVERGENT B0, `(.L_x_73) ;  /* 0x000000d000007945 */ /* 0x000fe40003800200 */
[----:B------:R-:W-:Y:S02]  /*0380*/  ISETP.GT.U32.AND P0, PT, R0, 0x727fffff, PT ;  /* 0x727fffff0000780c */ /* 0x000fe40003f04070 */
[----:B------:R-:W-:-:S04]  /*0390*/  FMNMX R3, R3, 0.5, !PT ;  /* 0x3f00000003037809 */ /* 0x000fc80007800000 */
[----:B------:R-:W-:Y:S01]  /*03a0*/  FMNMX R13, R3, 2, PT ;  /* 0x40000000030d7809 */ /* 0x000fe20003800000 */
[----:B0-----:R-:W-:-:S06]  /*03b0*/  FMUL R8, R8, UR6 ;  /* 0x0000000608087c20 */ /* 0x001fcc0008400000 */
[----:B-12---:R-:W-:Y:S05]  /*03c0*/  @!P0 BRA `(.L_x_74) ;  /* 0x00000000000c8947 */ /* 0x006fea0003800000 */
[----:B------:R-:W-:-:S07]  /*03d0*/  MOV R12, 0x3f0 ;  /* 0x000003f0000c7802 */ /* 0x000fce0000000f00 */
[----:B------:R-:W-:Y:S05]  /*03e0*/  CALL.REL.NOINC `($__internal_6_$__cuda_sm20_sqrt_rn_f32_slowpath) ;  /* 0x0000000000687944 */ /* 0x000fea0003c00000 */
[----:B------:R-:W-:Y:S05]  /*03f0*/  BRA `(.L_x_75) ;  /* 0x0000000000107947 */ /* 0x000fea0003800000 */
.L_x_74:
[----:B------:R-:W-:Y:S01]  /*0400*/  FMUL.FTZ R3, R2, R9 ;  /* 0x0000000902037220 */ /* 0x000fe20000410000 */
[----:B------:R-:W-:-:S03]  /*0410*/  FMUL.FTZ R9, R9, 0.5 ;  /* 0x3f00000009097820 */ /* 0x000fc60000410000 */
[----:B------:R-:W-:-:S04]  /*0420*/  FFMA R0, -R3, R3, R2 ;  /* 0x0000000303007223 */ /* 0x000fc80000000102 */
[----:B------:R-:W-:-:S07]  /*0430*/  FFMA R0, R0, R9, R3 ;  /* 0x0000000900007223 */ /* 0x000fce0000000003 */
.L_x_75:
[----:B------:R-:W-:Y:S05]  /*0440*/  BSYNC.RECONVERGENT B0 ;  /* 0x0000000000007941 */ /* 0x000fea0003800200 */
.L_x_73:
[----:B------:R-:W2:Y:S01]  /*0450*/  LDG.E R7, desc[UR4][R6.64] ;  /* 0x0000000406077981 */ /* 0x000ea2000c1e1900 */
[----:B------:R-:W0:Y:S01]  /*0460*/  LDCU UR6, c[0x0][0x3ac] ;  /* 0x00007580ff0677ac */ /* 0x000e220008000800 */
[----:B------:R-:W-:Y:S01]  /*0470*/  BSSY.RECONVERGENT B0, `(.L_x_76) ;  /* 0x000000f000007945 */ /* 0x000fe20003800200 */
[----:B0-----:R-:W-:Y:S01]  /*0480*/  FADD R9, R0, UR6 ;  /* 0x0000000600097e21 */ /* 0x001fe20008000000 */
[----:B------:R-:W-:-:S03]  /*0490*/  FMUL R0, R13, -R8 ;  /* 0x800000080d007220 */ /* 0x000fc60000400000 */
[----:B------:R-:W0:Y:S02]  /*04a0*/  MUFU.RCP R2, R9 ;  /* 0x0000000900027308 */ /* 0x000e240000001000 */
[----:B0-----:R-:W-:-:S04]  /*04b0*/  FFMA R3, -R9, R2, 1 ;  /* 0x3f80000009037423 */ /* 0x001fc80000000102 */
[----:B------:R-:W-:Y:S01]  /*04c0*/  FFMA R3, R2, R3, R2 ;  /* 0x0000000302037223 */ /* 0x000fe20000000002 */
[----:B--2---:R-:W-:-:S04]  /*04d0*/  FMUL R0, R0, R7 ;  /* 0x0000000700007220 */ /* 0x004fc80000400000 */
[----:B------:R-:W0:Y:S01]  /*04e0*/  FCHK P0, R0, R9 ;  /* 0x0000000900007302 */ /* 0x000e220000000000 */
[----:B------:R-:W-:-:S04]  /*04f0*/  FFMA R2, R0, R3, RZ ;  /* 0x0000000300027223 */ /* 0x000fc800000000ff */
[----:B------:R-:W-:-:S04]  /*0500*/  FFMA R8, -R9, R2, R0 ;  /* 0x0000000209087223 */ /* 0x000fc80000000100 */
[----:B------:R-:W-:Y:S01]  /*0510*/  FFMA R3, R3, R8, R2 ;  /* 0x0000000803037223 */ /* 0x000fe20000000002 */
[----:B0-----:R-:W-:Y:S06]  /*0520*/  @!P0 BRA `(.L_x_77) ;  /* 0x00000000000c8947 */ /* 0x001fec0003800000 */
[----:B------:R-:W-:Y:S02]  /*0530*/  MOV R3, R9 ;  /* 0x0000000900037202 */ /* 0x000fe40000000f00 */
[----:B------:R-:W-:-:S07]  /*0540*/  MOV R8, 0x560 ;  /* 0x0000056000087802 */ /* 0x000fce0000000f00 */
[----:B------:R-:W-:Y:S05]  /*0550*/  CALL.REL.NOINC `($__internal_7_$__cuda_sm3x_div_rn_noftz_f32_slowpath) ;  /* 0x0000000000687944 */ /* 0x000fea0003c00000 */
.L_x_77:
[----:B------:R-:W-:Y:S05]  /*0560*/  BSYNC.RECONVERGENT B0 ;  /* 0x0000000000007941 */ /* 0x000fea0003800200 */
.L_x_76:
[----:B------:R-:W-:Y:S01]  /*0570*/  STG.E desc[UR4][R4.64], R3 ;  /* 0x0000000304007986 */ /* 0x000fe2000c101904 */
[----:B------:R-:W-:Y:S05]  /*0580*/  EXIT ;  /* 0x000000000000794d */ /* 0x000fea0003800000 */
        .weak           $__internal_6_$__cuda_sm20_sqrt_rn_f32_slowpath
        .type           $__internal_6_$__cuda_sm20_sqrt_rn_f32_slowpath,@function
        .size           $__internal_6_$__cuda_sm20_sqrt_rn_f32_slowpath,($__internal_7_$__cuda_sm3x_div_rn_noftz_f32_slowpath - $__internal_6_$__cuda_sm20_sqrt_rn_f32_slowpath)
$__internal_6_$__cuda_sm20_sqrt_rn_f32_slowpath:
[----:B------:R-:W-:-:S13]  /*0590*/  LOP3.LUT P0, RZ, R2, 0x7fffffff, RZ, 0xc0, !PT ;  /* 0x7fffffff02ff7812 */ /* 0x000fda000780c0ff */
[----:B------:R-:W-:Y:S05]  /*05a0*/  @!P0 BRA `(.L_x_78) ;  /* 0x0000000000448947 */ /* 0x000fea0003800000 */
[----:B------:R-:W-:Y:S01]  /*05b0*/  FSETP.GEU.FTZ.AND P0, PT, R2, RZ, PT ;  /* 0x000000ff0200720b */ /* 0x000fe20003f1e000 */
[----:B------:R-:W-:-:S12]  /*05c0*/  IMAD.MOV.U32 R0, RZ, RZ, R2 ;  /* 0x000000ffff007224 */ /* 0x000fd800078e0002 */
[----:B------:R-:W-:Y:S01]  /*05d0*/  @!P0 MOV R2, 0x7fffffff ;  /* 0x7fffffff00028802 */ /* 0x000fe20000000f00 */
        /* <DEDUP_REMOVED lines=14> */
.L_x_78:
[----:B------:R-:W-:Y:S01]  /*06c0*/  HFMA2 R3, -RZ, RZ, 0, 0 ;  /* 0x00000000ff037431 */ /* 0x000fe200000001ff */
[----:B------:R-:W-:Y:S01]  /*06d0*/  MOV R0, R2 ;  /* 0x0000000200007202 */ /* 0x000fe20000000f00 */
[----:B------:R-:W-:-:S04]  /*06e0*/  IMAD.MOV.U32 R2, RZ, RZ, R12 ;  /* 0x000000ffff027224 */ /* 0x000fc800078e000c */
[----:B------:R-:W-:Y:S05]  /*06f0*/  RET.REL.NODEC R2 `(gas_accuracy_kernel) ;  /* 0xfffffff802407950 */ /* 0x000fea0003c3ffff */
        .weak           $__internal_7_$__cuda_sm3x_div_rn_noftz_f32_slowpath
        .type           $__internal_7_$__cuda_sm3x_div_rn_noftz_f32_slowpath,@function
        .size           $__internal_7_$__cuda_sm3x_div_rn_noftz_f32_slowpath,(.L_x_172 - $__internal_7_$__cuda_sm3x_div_rn_noftz_f32_slowpath)
$__internal_7_$__cuda_sm3x_div_rn_noftz_f32_slowpath:
[----:B------:R-:W-:Y:S01]  /*0700*/  SHF.R.U32.HI R10, RZ, 0x17, R3 ;  /* 0x00000017ff0a7819 */ /* 0x000fe20000011603 */
[----:B------:R-:W-:Y:S01]  /*0710*/  BSSY.RECONVERGENT B1, `(.L_x_79) ;  /* 0x0000062000017945 */ /* 0x000fe20003800200 */
[----:B------:R-:W-:Y:S02]  /*0720*/  SHF.R.U32.HI R9, RZ, 0x17, R0 ;  /* 0x00000017ff097819 */ /* 0x000fe40000011600 */
[----:B------:R-:W-:Y:S02]  /*0730*/  LOP3.LUT R14, R10, 0xff, RZ, 0xc0, !PT ;  /* 0x000000ff0a0e7812 */ /* 0x000fe400078ec0ff */
[----:B------:R-:W-:-:S03]  /*0740*/  LOP3.LUT R12, R9, 0xff, RZ, 0xc0, !PT ;  /* 0x000000ff090c7812 */ /* 0x000fc600078ec0ff */
[----:B------:R-:W-:Y:S01]  /*0750*/  VIADD R11, R14, 0xffffffff ;  /* 0xffffffff0e0b7836 */ /* 0x000fe20000000000 */
[----:B------:R-:W-:-:S04]  /*0760*/  IADD3 R10, PT, PT, R12, -0x1, RZ ;  /* 0xffffffff0c0a7810 */ /* 0x000fc80007ffe0ff */
[----:B------:R-:W-:-:S04]  /*0770*/  ISETP.GT.U32.AND P0, PT, R11, 0xfd, PT ;  /* 0x000000fd0b00780c */ /* 0x000fc80003f04070 */
[----:B------:R-:W-:-:S13]  /*0780*/  ISETP.GT.U32.OR P0, PT, R10, 0xfd, P0 ;  /* 0x000000fd0a00780c */ /* 0x000fda0000704470 */
[----:B------:R-:W-:Y:S01]  /*0790*/  @!P0 IMAD.MOV.U32 R9, RZ, RZ, RZ ;  /* 0x000000ffff098224 */ /* 0x000fe200078e00ff */
        /* <DEDUP_REMOVED lines=24> */
.L_x_80:
[----:B------:R-:W-:Y:S01]  /*0920*/  LEA R10, R14, 0xc0800000, 0x17 ;  /* 0xc08000000e0a7811 */ /* 0x000fe200078eb8ff */
[----:B------:R-:W-:Y:S04]  /*0930*/  BSSY.RECONVERGENT B2, `(.L_x_85) ;  /* 0x0000036000027945 */ /* 0x000fe80003800200 */
[----:B------:R-:W-:Y:S01]  /*0940*/  IMAD.IADD R10, R3, 0x1, -R10 ;  /* 0x00000001030a7824 */ /* 0x000fe200078e0a0a */
[----:B------:R-:W-:-:S03]  /*0950*/  IADD3 R3, PT, PT, R12, -0x7f, RZ ;  /* 0xffffff810c037810 */ /* 0x000fc60007ffe0ff */
[----:B------:R0:W1:Y:S01]  /*0960*/  MUFU.RCP R11, R10 ;  /* 0x0000000a000b7308 */ /* 0x0000620000001000 */
[----:B------:R-:W-:Y:S01]  /*0970*/  FADD.FTZ R13, -R10, -RZ ;  /* 0x800000ff0a0d7221 */ /* 0x000fe20000010100 */
[C---:B------:R-:W-:Y:S01]  /*0980*/  IMAD R0, R3.reuse, -0x800000, R0 ;  /* 0xff80000003007824 */ /* 0x040fe200078e0200 */
        /* <DEDUP_REMOVED lines=44> */
.L_x_87:
[----:B------:R-:W-:-:S04]  /*0c50*/  LOP3.LUT R0, R0, 0x80000000, RZ, 0xc0, !PT ;  /* 0x8000000000007812 */ /* 0x000fc800078ec0ff */
[----:B------:R-:W-:Y:S01]  /*0c60*/  LOP3.LUT R0, R0, 0x7f800000, RZ, 0xfc, !PT ;  /* 0x7f80000000007812 */ /* 0x000fe200078efcff */
[----:B------:R-:W-:Y:S06]  /*0c70*/  BRA `(.L_x_88) ;  /* 0x0000000000047947 */ /* 0x000fec0003800000 */
.L_x_86:
[----:B------:R-:W-:-:S07]  /*0c80*/  IMAD R0, R10, 0x800000, R0 ;  /* 0x008000000a007824 */ /* 0x000fce00078e0200 */
.L_x_88:
[----:B------:R-:W-:Y:S05]  /*0c90*/  BSYNC.RECONVERGENT B2 ;  /* 0x0000000000027941 */ /* 0x000fea0003800200 */
.L_x_85:
[----:B------:R-:W-:Y:S05]  /*0ca0*/  BRA `(.L_x_89) ;  /* 0x0000000000207947 */ /* 0x000fea0003800000 */
.L_x_84:
[----:B------:R-:W-:-:S04]  /*0cb0*/  LOP3.LUT R0, R3, 0x80000000, R0, 0x48, !PT ;  /* 0x8000000003007812 */ /* 0x000fc800078e4800 */
[----:B------:R-:W-:Y:S01]  /*0cc0*/  LOP3.LUT R0, R0, 0x7f800000, RZ, 0xfc, !PT ;  /* 0x7f80000000007812 */ /* 0x000fe200078efcff */
[----:B------:R-:W-:Y:S06]  /*0cd0*/  BRA `(.L_x_89) ;  /* 0x0000000000147947 */ /* 0x000fec0003800000 */
.L_x_83:
[----:B------:R-:W-:Y:S01]  /*0ce0*/  LOP3.LUT R0, R3, 0x80000000, R0, 0x48, !PT ;  /* 0x8000000003007812 */ /* 0x000fe200078e4800 */
[----:B------:R-:W-:Y:S06]  /*0cf0*/  BRA `(.L_x_89) ;  /* 0x00000000000c7947 */ /* 0x000fec0003800000 */
.L_x_82:
[----:B------:R-:W0:Y:S01]  /*0d00*/  MUFU.RSQ R0, -QNAN ;  /* 0xffc0000000007908 */ /* 0x000e220000001400 */
[----:B------:R-:W-:Y:S05]  /*0d10*/  BRA `(.L_x_89) ;  /* 0x0000000000047947 */ /* 0x000fea0003800000 */
.L_x_81:
[----:B------:R-:W-:-:S07]  /*0d20*/  FADD.FTZ R0, R0, R3 ;  /* 0x0000000300007221 */ /* 0x000fce0000010000 */
.L_x_89:
[----:B------:R-:W-:Y:S05]  /*0d30*/  BSYNC.RECONVERGENT B1 ;  /* 0x0000000000017941 */ /* 0x000fea0003800200 */
.L_x_79:
[----:B------:R-:W-:Y:S01]  /*0d40*/  HFMA2 R9, -RZ, RZ, 0, 0 ;  /* 0x00000000ff097431 */ /* 0x000fe200000001ff */
[----:B0-----:R-:W-:-:S03]  /*0d50*/  MOV R3, R0 ;  /* 0x0000000000037202 */ /* 0x001fc60000000f00 */
[----:B------:R-:W-:Y:S05]  /*0d60*/  RET.REL.NODEC R8 `(gas_accuracy_kernel) ;  /* 0xfffffff008a47950 */ /* 0x000fea0003c3ffff */
.L_x_90:
        /* <DEDUP_REMOVED lines=9> */
.L_x_172:


//--------------------- .text.rpc_state_digest_kernel --------------------------
	.section	.text.rpc_state_digest_kernel,"ax",@progbits
	.align	128
        .global         rpc_state_digest_kernel
        .type           rpc_state_digest_kernel,@function
        .size           rpc_state_digest_kernel,(.L_x_187 - rpc_state_digest_kernel)
        .other          rpc_state_digest_kernel,@"STO_CUDA_ENTRY STV_DEFAULT"
rpc_state_digest_kernel:
.text.rpc_state_digest_kernel:
        /* <DEDUP_REMOVED lines=18> */
[----:B------:R-:W-:Y:S02]  /*0120*/  UMOV UR4, 0x400 ;  /* 0x0000040000047882 */ /* 0x000fe40000000000 */
[----:B------:R-:W-:Y:S01]  /*0130*/  UIADD3 UR4, UPT, UPT, UR4, 0x20, URZ ;  /* 0x0000002004047890 */ /* 0x000fe2000fffe0ff */
[----:B------:R-:W-:Y:S01]  /*0140*/  ISETP.GE.U32.AND P1, PT, R0, 0x2, PT ;  /* 0x000000020000780c */ /* 0x000fe20003f26070 */
[----:B------:R-:W-:Y:S02]  /*0150*/  IMAD.MOV.U32 R8, RZ, RZ, RZ ;  /* 0x000000ffff087224 */ /* 0x000fe400078e00ff */
[----:B0-----:R-:W-:-:S06]  /*0160*/  ULEA UR4, UR5, UR4, 0x18 ;  /* 0x0000000405047291 */ /* 0x001fcc000f8ec0ff */
[----:B------:R-:W-:Y:S02]  /*0170*/  LEA R9, R11, UR4, 0x2 ;  /* 0x000000040b097c11 */ /* 0x000fe4000f8e10ff */
[----:B--2---:R-:W-:-:S05]  /*0180*/  @!P0 LOP3.LUT R8, R6, R5, R2, 0x96, !PT ;  /* 0x0000000506088212 */ /* 0x004fca00078e9602 */
[----:B------:R0:W-:Y:S01]  /*0190*/  STS [R9], R8 ;  /* 0x0000000809007388 */ /* 0x0001e20000000800 */
[----:B------:R-:W-:Y:S06]  /*01a0*/  BAR.SYNC.DEFER_BLOCKING 0x0 ;  /* 0x0000000000007b1d */ /* 0x000fec0000010000 */
[----:B------:R-:W-:Y:S05]  /*01b0*/  @!P1 BRA `(.L_x_91) ;  /* 0x00000000002c9947 */ /* 0x000fea0003800000 */
.L_x_92:
        /* <DEDUP_REMOVED lines=11> */
.L_x_91:
[----:B------:R-:W-:Y:S02]  /*0270*/  ISETP.NE.AND P0, PT, RZ, UR8, PT ;  /* 0x00000008ff007c0c */ /* 0x000fe4000bf05270 */
[C---:B------:R-:W-:Y:S02]  /*0280*/  LOP3.LUT P1, RZ, R11.reuse, UR8, RZ, 0xfc, !PT ;  /* 0x000000080bff7c12 */ /* 0x040fe4000f82fcff */
[----:B------:R-:W-:-:S13]  /*0290*/  ISETP.GT.U32.OR P0, PT, R11, 0x7, P0 ;  /* 0x000000070b00780c */ /* 0x000fda0000704470 */
[----:B------:R-:W1:Y:S01]  /*02a0*/  @!P0 S2R R3, SR_CgaCtaId ;  /* 0x0000000000038919 */ /* 0x000e620000008800 */
[----:B------:R-:W-:Y:S01]  /*02b0*/  @!P0 MOV R0, 0x400 ;  /* 0x0000040000008802 */ /* 0x000fe20000000f00 */
[----:B0-----:R-:W0:Y:S03]  /*02c0*/  @!P0 LDS R9, [R9] ;  /* 0x0000000009098984 */ /* 0x001e260000000800 */
[----:B-1----:R-:W-:-:S05]  /*02d0*/  @!P0 LEA R0, R3, R0, 0x18 ;  /* 0x0000000003008211 */ /* 0x002fca00078ec0ff */
[----:B------:R-:W-:-:S05]  /*02e0*/  @!P0 IMAD R0, R11, 0x4, R0 ;  /* 0x000000040b008824 */ /* 0x000fca00078e0200 */
[----:B0-----:R0:W-:Y:S01]  /*02f0*/  @!P0 STS [R0], R9 ;  /* 0x0000000900008388 */ /* 0x0011e20000000800 */
[----:B------:R-:W-:Y:S06]  /*0300*/  BAR.SYNC.DEFER_BLOCKING 0x0 ;  /* 0x0000000000007b1d */ /* 0x000fec0000010000 */
[----:B------:R-:W-:Y:S05]  /*0310*/  @P1 EXIT ;  /* 0x000000000000194d */ /* 0x000fea0003800000 */
[----:B------:R-:W1:Y:S01]  /*0320*/  S2UR UR5, SR_CgaCtaId ;  /* 0x00000000000579c3 */ /* 0x000e620000008800 */
[----:B------:R-:W-:-:S07]  /*0330*/  UMOV UR4, 0x400 ;  /* 0x0000040000047882 */ /* 0x000fce0000000000 */
[----:B------:R-:W2:Y:S01]  /*0340*/  LDC.64 R2, c[0x0][0x380] ;  /* 0x0000e000ff027b82 */ /* 0x000ea20000000a00 */
[----:B-1----:R-:W-:-:S09]  /*0350*/  ULEA UR4, UR5, UR4, 0x18 ;  /* 0x0000000405047291 */ /* 0x002fd2000f8ec0ff */
[----:B0-----:R-:W0:Y:S04]  /*0360*/  LDS.128 R8, [UR4] ;  /* 0x00000004ff087984 */ /* 0x001e280008000c00 */
[----:B------:R-:W1:Y:S01]  /*0370*/  LDS.128 R4, [UR4+0x10] ;  /* 0x00001004ff047984 */ /* 0x000e620008000c00 */
[----:B0-----:R-:W-:-:S03]  /*0380*/  SHF.R.U32.HI R15, RZ, 0x10, R8 ;  /* 0x00000010ff0f7819 */ /* 0x001fc60000011608 */
[----:B--2---:R0:W-:Y:S01]  /*0390*/  STG.E.U8 desc[UR6][R2.64+0x3], R8 ;  /* 0x0000030802007986 */ /* 0x0041e2000c101106 */
[--C-:B------:R-:W-:Y:S02]  /*03a0*/  SHF.R.U32.HI R17, RZ, 0x8, R8.reuse ;  /* 0x00000008ff117819 */ /* 0x100fe40000011608 */
[--C-:B------:R-:W-:Y:S01]  /*03b0*/  SHF.R.U32.HI R19, RZ, 0x18, R9.reuse ;  /* 0x00000018ff137819 */ /* 0x100fe20000011609 */
[----:B------:R1:W-:Y:S01]  /*03c0*/  STG.E.U8 desc[UR6][R2.64+0x1], R15 ;  /* 0x0000010f02007986 */ /* 0x0003e2000c101106 */
[----:B------:R-:W-:Y:S02]  /*03d0*/  SHF.R.U32.HI R13, RZ, 0x18, R8 ;  /* 0x00000018ff0d7819 */ /* 0x000fe40000011608 */
[--C-:B------:R-:W-:Y:S01]  /*03e0*/  SHF.R.U32.HI R21, RZ, 0x10, R9.reuse ;  /* 0x00000010ff157819 */ /* 0x100fe20000011609 */
[----:B------:R2:W-:Y:S01]  /*03f0*/  STG.E.U8 desc[UR6][R2.64+0x2], R17 ;  /* 0x0000021102007986 */ /* 0x0005e2000c101106 */
[----:B------:R-:W-:Y:S02]  /*0400*/  SHF.R.U32.HI R23, RZ, 0x8, R9 ;  /* 0x00000008ff177819 */ /* 0x000fe40000011609 */
[--C-:B------:R-:W-:Y:S01]  /*0410*/  SHF.R.U32.HI R25, RZ, 0x18, R10.reuse ;  /* 0x00000018ff197819 */ /* 0x100fe2000001160a */
[----:B------:R3:W-:Y:S01]  /*0420*/  STG.E.U8 desc[UR6][R2.64+0x4], R19 ;  /* 0x0000041302007986 */ /* 0x0007e2000c101106 */
[----:B------:R-:W-:-:S02]  /*0430*/  SHF.R.U32.HI R27, RZ, 0x10, R10 ;  /* 0x00000010ff1b7819 */ /* 0x000fc4000001160a */
[----:B------:R-:W-:Y:S01]  /*0440*/  SHF.R.U32.HI R29, RZ, 0x8, R10 ;  /* 0x00000008ff1d7819 */ /* 0x000fe2000001160a */
[----:B------:R4:W-:Y:S01]  /*0450*/  STG.E.U8 desc[UR6][R2.64+0x7], R9 ;  /* 0x0000070902007986 */ /* 0x0009e2000c101106 */
[--C-:B------:R-:W-:Y:S02]  /*0460*/  SHF.R.U32.HI R0, RZ, 0x18, R11.reuse ;  /* 0x00000018ff007819 */ /* 0x100fe4000001160b */
[--C-:B0-----:R-:W-:Y:S01]  /*0470*/  SHF.R.U32.HI R8, RZ, 0x10, R11.reuse ;  /* 0x00000010ff087819 */ /* 0x101fe2000001160b */
[----:B------:R0:W-:Y:S01]  /*0480*/  STG.E.U8 desc[UR6][R2.64+0xf], R11 ;  /* 0x00000f0b02007986 */ /* 0x0001e2000c101106 */
[----:B------:R-:W-:Y:S02]  /*0490*/  SHF.R.U32.HI R12, RZ, 0x8, R11 ;  /* 0x00000008ff0c7819 */ /* 0x000fe4000001160b */
[--C-:B-1----:R-:W-:Y:S01]  /*04a0*/  SHF.R.U32.HI R15, RZ, 0x18, R5.reuse ;  /* 0x00000018ff0f7819 */ /* 0x102fe20000011605 */
[----:B------:R1:W-:Y:S01]  /*04b0*/  STG.E.U8 desc[UR6][R2.64], R13 ;  /* 0x0000000d02007986 */ /* 0x0003e2000c101106 */
[----:B--2---:R-:W-:-:S02]  /*04c0*/  SHF.R.U32.HI R17, RZ, 0x10, R5 ;  /* 0x00000010ff117819 */ /* 0x004fc40000011605 */
[----:B---3--:R-:W-:Y:S01]  /*04d0*/  SHF.R.U32.HI R19, RZ, 0x8, R5 ;  /* 0x00000008ff137819 */ /* 0x008fe20000011605 */
[----:B------:R2:W-:Y:S01]  /*04e0*/  STG.E.U8 desc[UR6][R2.64+0x5], R21 ;  /* 0x0000051502007986 */ /* 0x0005e2000c101106 */
[----:B----4-:R-:W-:-:S03]  /*04f0*/  SHF.R.U32.HI R9, RZ, 0x18, R4 ;  /* 0x00000018ff097819 */ /* 0x010fc60000011604 */
[----:B------:R3:W-:Y:S01]  /*0500*/  STG.E.U8 desc[UR6][R2.64+0x6], R23 ;  /* 0x0000061702007986 */ /* 0x0007e2000c101106 */
[----:B0-----:R-:W-:-:S03]  /*0510*/  SHF.R.U32.HI R11, RZ, 0x10, R4 ;  /* 0x00000010ff0b7819 */ /* 0x001fc60000011604 */
[----:B------:R0:W-:Y:S01]  /*0520*/  STG.E.U8 desc[UR6][R2.64+0x8], R25 ;  /* 0x0000081902007986 */ /* 0x0001e2000c101106 */
[----:B-1----:R-:W-:-:S03]  /*0530*/  SHF.R.U32.HI R13, RZ, 0x8, R4 ;  /* 0x00000008ff0d7819 */ /* 0x002fc60000011604 */
[----:B------:R1:W-:Y:S01]  /*0540*/  STG.E.U8 desc[UR6][R2.64+0x9], R27 ;  /* 0x0000091b02007986 */ /* 0x0003e2000c101106 */
[----:B--2---:R-:W-:-:S03]  /*0550*/  SHF.R.U32.HI R21, RZ, 0x18, R6 ;  /* 0x00000018ff157819 */ /* 0x004fc60000011606 */
[----:B------:R2:W-:Y:S01]  /*0560*/  STG.E.U8 desc[UR6][R2.64+0xa], R29 ;  /* 0x00000a1d02007986 */ /* 0x0005e2000c101106 */
[----:B---3--:R-:W-:-:S03]  /*0570*/  SHF.R.U32.HI R23, RZ, 0x10, R6 ;  /* 0x00000010ff177819 */ /* 0x008fc60000011606 */
[----:B------:R3:W-:Y:S01]  /*0580*/  STG.E.U8 desc[UR6][R2.64+0x17], R5 ;  /* 0x0000170502007986 */ /* 0x0007e2000c101106 */
[----:B0-----:R-:W-:Y:S02]  /*0590*/  SHF.R.U32.HI R25, RZ, 0x8, R6 ;  /* 0x00000008ff197819 */ /* 0x001fe40000011606 */
[--C-:B-1----:R-:W-:Y:S01]  /*05a0*/  SHF.R.U32.HI R27, RZ, 0x18, R7.reuse ;  /* 0x00000018ff1b7819 */ /* 0x102fe20000011607 */
[----:B------:R-:W-:Y:S01]  /*05b0*/  STG.E.U8 desc[UR6][R2.64+0xb], R10 ;  /* 0x00000b0a02007986 */ /* 0x000fe2000c101106 */
[----:B--2---:R-:W-:-:S03]  /*05c0*/  SHF.R.U32.HI R29, RZ, 0x10, R7 ;  /* 0x00000010ff1d7819 */ /* 0x004fc60000011607 */
[----:B------:R-:W-:Y:S01]  /*05d0*/  STG.E.U8 desc[UR6][R2.64+0xc], R0 ;  /* 0x00000c0002007986 */ /* 0x000fe2000c101106 */
[----:B---3--:R-:W-:-:S03]  /*05e0*/  SHF.R.U32.HI R5, RZ, 0x8, R7 ;  /* 0x00000008ff057819 */ /* 0x008fc60000011607 */
        /* <DEDUP_REMOVED lines=18> */
.L_x_93:
        /* <DEDUP_REMOVED lines=15> */
.L_x_187:


//--------------------- .text.dhs_coherence_kernel --------------------------
	.section	.text.dhs_coherence_kernel,"ax",@progbits
	.align	128
        .global         dhs_coherence_kernel
        .type           dhs_coherence_kernel,@function
        .size           dhs_coherence_kernel,(.L_x_174 - dhs_coherence_kernel)
        .other          dhs_coherence_kernel,@"STO_CUDA_ENTRY STV_DEFAULT"
dhs_coherence_kernel:
.text.dhs_coherence_kernel:
        /* <DEDUP_REMOVED lines=8> */
[----:B------:R-:W0:Y:S08]  /*0080*/  @!P0 LDC.64 R6, c[0x0][0x388] ;  /* 0x0000e200ff068b82 */ /* 0x000e300000000a00 */
[----:B------:R-:W1:Y:S01]  /*0090*/  @!P0 LDC.64 R8, c[0x0][0x390] ;  /* 0x0000e400ff088b82 */ /* 0x000e620000000a00 */
[----:B0-----:R-:W-:-:S06]  /*00a0*/  @!P0 IMAD.WIDE R6, R5, 0x4, R6 ;  /* 0x0000000405068825 */ /* 0x001fcc00078e0206 */
[----:B--2---:R0:W2:Y:S01]  /*00b0*/  @!P0 LDG.E R6, desc[UR8][R6.64] ;  /* 0x0000000806068981 */ /* 0x0040a2000c1e1900 */
[----:B-1----:R-:W-:-:S06]  /*00c0*/  @!P0 IMAD.WIDE R8, R5, 0x4, R8 ;  /* 0x0000000405088825 */ /* 0x002fcc00078e0208 */
[----:B------:R-:W3:Y:S01]  /*00d0*/  @!P0 LDG.E R9, desc[UR8][R8.64] ;  /* 0x0000000808098981 */ /* 0x000ee2000c1e1900 */
[----:B------:R-:W1:Y:S01]  /*00e0*/  S2UR UR7, SR_CgaCtaId ;  /* 0x00000000000779c3 */ /* 0x000e620000008800 */
[----:B------:R-:W-:Y:S01]  /*00f0*/  UMOV UR4, 0x400 ;  /* 0x0000040000047882 */ /* 0x000fe20000000000 */
[----:B------:R-:W-:Y:S01]  /*0100*/  MOV R0, UR10 ;  /* 0x0000000a00007c02 */ /* 0x000fe20008000f00 */
[----:B------:R-:W-:Y:S02]  /*0110*/  UIADD3 UR5, UPT, UPT, UR4, 0x400, URZ ;  /* 0x0000040004057890 */ /* 0x000fe4000fffe0ff */
[----:B------:R-:W-:Y:S01]  /*0120*/  UIADD3 UR6, UPT, UPT, UR4, 0x800, URZ ;  /* 0x0000080004067890 */ /* 0x000fe2000fffe0ff */
[----:B------:R-:W-:Y:S02]  /*0130*/  IMAD.MOV.U32 R2, RZ, RZ, RZ ;  /* 0x000000ffff027224 */ /* 0x000fe400078e00ff */
[----:B------:R-:W-:Y:S02]  /*0140*/  IMAD.MOV.U32 R5, RZ, RZ, RZ ;  /* 0x000000ffff057224 */ /* 0x000fe400078e00ff */
[----:B------:R-:W-:Y:S01]  /*0150*/  IMAD.MOV.U32 R10, RZ, RZ, RZ ;  /* 0x000000ffff0a7224 */ /* 0x000fe200078e00ff */
[----:B-1----:R-:W-:-:S02]  /*0160*/  ULEA UR4, UR7, UR4, 0x18 ;  /* 0x0000000407047291 */ /* 0x002fc4000f8ec0ff */
[----:B------:R-:W-:Y:S02]  /*0170*/  ULEA UR5, UR7, UR5, 0x18 ;  /* 0x0000000507057291 */ /* 0x000fe4000f8ec0ff */
[----:B------:R-:W-:Y:S02]  /*0180*/  ULEA UR6, UR7, UR6, 0x18 ;  /* 0x0000000607067291 */ /* 0x000fe4000f8ec0ff */
[----:B0-----:R-:W-:Y:S01]  /*0190*/  LEA R7, R3, UR4, 0x2 ;  /* 0x0000000403077c11 */ /* 0x001fe2000f8e10ff */
[C---:B--2---:R-:W-:Y:S01]  /*01a0*/  @!P0 FMUL R5, R6.reuse, R6 ;  /* 0x0000000606058220 */ /* 0x044fe20000400000 */
[-C--:B---3--:R-:W-:Y:S01]  /*01b0*/  @!P0 FMUL R2, R6, R9.reuse ;  /* 0x0000000906028220 */ /* 0x088fe20000400000 */
[----:B------:R-:W-:Y:S01]  /*01c0*/  @!P0 FMUL R10, R9, R9 ;  /* 0x00000009090a8220 */ /* 0x000fe20000400000 */
[----:B------:R-:W-:Y:S02]  /*01d0*/  ISETP.GE.U32.AND P0, PT, R0, 0x2, PT ;  /* 0x000000020000780c */ /* 0x000fe40003f06070 */
[----:B------:R-:W-:-:S02]  /*01e0*/  LEA R6, R3, UR5, 0x2 ;  /* 0x0000000503067c11 */ /* 0x000fc4000f8e10ff */
[----:B------:R-:W-:Y:S01]  /*01f0*/  LEA R9, R3, UR6, 0x2 ;  /* 0x0000000603097c11 */ /* 0x000fe2000f8e10ff */
[----:B------:R0:W-:Y:S04]  /*0200*/  STS [R7], R2 ;  /* 0x0000000207007388 */ /* 0x0001e80000000800 */
[----:B------:R0:W-:Y:S04]  /*0210*/  STS [R6], R5 ;  /* 0x0000000506007388 */ /* 0x0001e80000000800 */
[----:B------:R0:W-:Y:S01]  /*0220*/  STS [R9], R10 ;  /* 0x0000000a09007388 */ /* 0x0001e20000000800 */
[----:B------:R-:W-:Y:S06]  /*0230*/  BAR.SYNC.DEFER_BLOCKING 0x0 ;  /* 0x0000000000007b1d */ /* 0x000fec0000010000 */
[----:B------:R-:W-:Y:S05]  /*0240*/  @!P0 BRA `(.L_x_94) ;  /* 0x0000000000608947 */ /* 0x000fea0003800000 */
.L_x_97:
[----:B------:R-:W-:Y:S01]  /*0250*/  SHF.R.U32.HI R12, RZ, 0x1, R0 ;  /* 0x00000001ff0c7819 */ /* 0x000fe20000011600 */
[----:B------:R-:W-:Y:S03]  /*0260*/  BSSY.RECONVERGENT B0, `(.L_x_95) ;  /* 0x0000012000007945 */ /* 0x000fe60003800200 */
[----:B------:R-:W-:-:S13]  /*0270*/  ISETP.GE.U32.AND P0, PT, R3, R12, PT ;  /* 0x0000000c0300720c */ /* 0x000fda0003f06070 */
[----:B-1----:R-:W-:Y:S05]  /*0280*/  @P0 BRA `(.L_x_96) ;  /* 0x00000000003c0947 */ /* 0x002fea0003800000 */
[----:B0-----:R-:W-:Y:S01]  /*0290*/  IMAD R2, R12, 0x4, R7 ;  /* 0x000000040c027824 */ /* 0x001fe200078e0207 */
[----:B------:R-:W-:Y:S05]  /*02a0*/  LDS R5, [R7] ;  /* 0x0000000007057984 */ /* 0x000fea0000000800 */
        /* <DEDUP_REMOVED lines=13> */
.L_x_96:
[----:B------:R-:W-:Y:S05]  /*0380*/  BSYNC.RECONVERGENT B0 ;  /* 0x0000000000007941 */ /* 0x000fea0003800200 */
.L_x_95:
[----:B------:R-:W-:Y:S01]  /*0390*/  BAR.SYNC.DEFER_BLOCKING 0x0 ;  /* 0x0000000000007b1d */ /* 0x000fe20000010000 */
[----:B------:R-:W-:Y:S02]  /*03a0*/  ISETP.GT.U32.AND P0, PT, R0, 0x3, PT ;  /* 0x000000030000780c */ /* 0x000fe40003f04070 */
[----:B------:R-:W-:-:S11]  /*03b0*/  MOV R0, R12 ;  /* 0x0000000c00007202 */ /* 0x000fd60000000f00 */
[----:B------:R-:W-:Y:S05]  /*03c0*/  @P0 BRA `(.L_x_97) ;  /* 0xfffffffc00a00947 */ /* 0x000fea000383ffff */
.L_x_94:
[----:B------:R-:W-:-:S13]  /*03d0*/  ISETP.NE.AND P0, PT, R3, RZ, PT ;  /* 0x000000ff0300720c */ /* 0x000fda0003f05270 */
[----:B------:R-:W-:Y:S05]  /*03e0*/  @P0 EXIT ;  /* 0x000000000000094d */ /* 0x000fea0003800000 */
[----:B------:R-:W2:Y:S01]  /*03f0*/  S2UR UR5, SR_CgaCtaId ;  /* 0x00000000000579c3 */ /* 0x000ea20000008800 */
[----:B------:R-:W-:Y:S02]  /*0400*/  UMOV UR4, 0x400 ;  /* 0x0000040000047882 */ /* 0x000fe40000000000 */
[----:B--2---:R-:W-:-:S09]  /*0410*/  ULEA UR4, UR5, UR4, 0x18 ;  /* 0x0000000405047291 */ /* 0x004fd2000f8ec0ff */
[----:B01----:R-:W0:Y:S04]  /*0420*/  LDS R2, [UR4+0x400] ;  /* 0x00040004ff027984 */ /* 0x003e280008000800 */
[----:B------:R-:W1:Y:S01]  /*0430*/  LDS R0, [UR4] ;  /* 0x00000004ff007984 */ /* 0x000e620008000800 */
[----:B0-----:R-:W-:Y:S01]  /*0440*/  VIADD R5, R2, 0xf3000000 ;  /* 0xf300000002057836 */ /* 0x001fe20000000000 */
[----:B------:R0:W2:Y:S04]  /*0450*/  MUFU.RSQ R3, R2 ;  /* 0x0000000200037308 */ /* 0x0000a80000001400 */
[----:B------:R-:W-:-:S13]  /*0460*/  ISETP.GT.U32.AND P0, PT, R5, 0x727fffff, PT ;  /* 0x727fffff0500780c */ /* 0x000fda0003f04070 */
[----:B012---:R-:W-:Y:S05]  /*0470*/  @!P0 BRA `(.L_x_98) ;  /* 0x0000000000108947 */ /* 0x007fea0003800000 */
[----:B------:R-:W-:-:S07]  /*0480*/  MOV R8, 0x4a0 ;  /* 0x000004a000087802 */ /* 0x000fce0000000f00 */
[----:B------:R-:W-:Y:S05]  /*0490*/  CALL.REL.NOINC `($__internal_8_$__cuda_sm20_sqrt_rn_f32_slowpath) ;  /* 0x0000000000987944 */ /* 0x000fea0003c00000 */
[----:B------:R-:W-:Y:S01]  /*04a0*/  IMAD.MOV.U32 R5, RZ, RZ, R6 ;  /* 0x000000ffff057224 */ /* 0x000fe200078e0006 */
[----:B------:R-:W-:Y:S06]  /*04b0*/  BRA `(.L_x_99) ;  /* 0x0000000000107947 */ /* 0x000fec0003800000 */
.L_x_98:
[----:B------:R-:W-:Y:S01]  /*04c0*/  FMUL.FTZ R5, R2, R3 ;  /* 0x0000000302057220 */ /* 0x000fe20000410000 */
[----:B------:R-:W-:-:S03]  /*04d0*/  FMUL.FTZ R3, R3, 0.5 ;  /* 0x3f00000003037820 */ /* 0x000fc60000410000 */
[----:B------:R-:W-:-:S04]  /*04e0*/  FFMA R2, -R5, R5, R2 ;  /* 0x0000000505027223 */ /* 0x000fc80000000102 */
[----:B------:R-:W-:-:S07]  /*04f0*/  FFMA R5, R2, R3, R5 ;  /* 0x0000000302057223 */ /* 0x000fce0000000005 */
.L_x_99:
[----:B------:R-:W0:Y:S01]  /*0500*/  S2UR UR5, SR_CgaCtaId ;  /* 0x00000000000579c3 */ /* 0x000e220000008800 */
[----:B------:R-:W-:Y:S02]  /*0510*/  UMOV UR4, 0x400 ;  /* 0x0000040000047882 */ /* 0x000fe40000000000 */
[----:B0-----:R-:W-:-:S09]  /*0520*/  ULEA UR4, UR5, UR4, 0x18 ;  /* 0x0000000405047291 */ /* 0x001fd2000f8ec0ff */
[----:B------:R-:W0:Y:S02]  /*0530*/  LDS R2, [UR4+0x800] ;  /* 0x00080004ff027984 */ /* 0x000e240008000800 */
[----:B0-----:R-:W-:Y:S01]  /*0540*/  VIADD R6, R2, 0xf3000000 ;  /* 0xf300000002067836 */ /* 0x001fe20000000000 */
[----:B------:R0:W1:Y:S04]  /*0550*/  MUFU.RSQ R3, R2 ;  /* 0x0000000200037308 */ /* 0x0000680000001400 */
[----:B------:R-:W-:-:S13]  /*0560*/  ISETP.GT.U32.AND P0, PT, R6, 0x727fffff, PT ;  /* 0x727fffff0600780c */ /* 0x000fda0003f04070 */
[----:B01----:R-:W-:Y:S05]  /*0570*/  @!P0 BRA `(.L_x_100) ;  /* 0x0000000000108947 */ /* 0x003fea0003800000 */
[----:B------:R-:W-:-:S07]  /*0580*/  MOV R8, 0x5a0 ;  /* 0x000005a000087802 */ /* 0x000fce0000000f00 */
[----:B------:R-:W-:Y:S05]  /*0590*/  CALL.REL.NOINC `($__internal_8_$__cuda_sm20_sqrt_rn_f32_slowpath) ;  /* 0x0000000000587944 */ /* 0x000fea0003c00000 */
[----:B------:R-:W-:Y:S01]  /*05a0*/  MOV R2, R6 ;  /* 0x0000000600027202 */ /* 0x000fe20000000f00 */
[----:B------:R-:W-:Y:S06]  /*05b0*/  BRA `(.L_x_101) ;  /* 0x0000000000107947 */ /* 0x000fec0003800000 */
.L_x_100:
[----:B------:R-:W-:Y:S01]  /*05c0*/  FMUL.FTZ R7, R2, R3 ;  /* 0x0000000302077220 */ /* 0x000fe20000410000 */
[----:B------:R-:W-:-:S03]  /*05d0*/  FMUL.FTZ R3, R3, 0.5 ;  /* 0x3f00000003037820 */ /* 0x000fc60000410000 */
[----:B------:R-:W-:-:S04]  /*05e0*/  FFMA R2, -R7, R7, R2 ;  /* 0x0000000707027223 */ /* 0x000fc80000000102 */
[----:B------:R-:W-:-:S07]  /*05f0*/  FFMA R2, R2, R3, R7 ;  /* 0x0000000302027223 */ /* 0x000fce0000000007 */
.L_x_101:
[----:B------:R-:W-:-:S04]  /*0600*/  FFMA R9, R2, R5, 9.9999999392252902908e-09 ;  /* 0x322bcc7702097423 */ /* 0x000fc80000000005 */
[----:B------:R-:W0:Y:S08]  /*0610*/  MUFU.RCP R2, R9 ;  /* 0x0000000900027308 */ /* 0x000e300000001000 */
[----:B------:R-:W1:Y:S01]  /*0620*/  FCHK P0, R0, R9 ;  /* 0x0000000900007302 */ /* 0x000e620000000000 */
[----:B0-----:R-:W-:-:S04]  /*0630*/  FFMA R3, -R9, R2, 1 ;  /* 0x3f80000009037423 */ /* 0x001fc80000000102 */
[----:B------:R-:W-:-:S04]  /*0640*/  FFMA R3, R2, R3, R2 ;  /* 0x0000000302037223 */ /* 0x000fc80000000002 */
[----:B------:R-:W-:-:S04]  /*0650*/  FFMA R2, R0, R3, RZ ;  /* 0x0000000300027223 */ /* 0x000fc800000000ff */
[----:B------:R-:W-:-:S04]  /*0660*/  FFMA R5, -R9, R2, R0 ;  /* 0x0000000209057223 */ /* 0x000fc80000000100 */
[----:B------:R-:W-:Y:S01]  /*0670*/  FFMA R7, R3, R5, R2 ;  /* 0x0000000503077223 */ /* 0x000fe20000000002 */
[----:B-1----:R-:W-:Y:S06]  /*0680*/  @!P0 BRA `(.L_x_102) ;  /* 0x00000000000c8947 */ /* 0x002fec0003800000 */
[----:B------:R-:W-:-:S07]  /*0690*/  MOV R2, 0x6b0 ;  /* 0x000006b000027802 */ /* 0x000fce0000000f00 */
[----:B------:R-:W-:Y:S05]  /*06a0*/  CALL.REL.NOINC `($__internal_9_$__cuda_sm3x_div_rn_noftz_f32_slowpath) ;  /* 0x0000000000747944 */ /* 0x000fea0003c00000 */
[----:B------:R-:W-:-:S07]  /*06b0*/  IMAD.MOV.U32 R7, RZ, RZ, R0 ;  /* 0x000000ffff077224 */ /* 0x000fce00078e0000 */
.L_x_102:
[----:B------:R-:W0:Y:S02]  /*06c0*/  LDC.64 R2, c[0x0][0x380] ;  /* 0x0000e000ff027b82 */ /* 0x000e240000000a00 */
[----:B0-----:R-:W-:-:S05]  /*06d0*/  IMAD.WIDE.U32 R4, R4, 0x4, R2 ;  /* 0x0000000404047825 */ /* 0x001fca00078e0002 */
[----:B------:R-:W-:Y:S01]  /*06e0*/  STG.E desc[UR8][R4.64], R7 ;  /* 0x0000000704007986 */ /* 0x000fe2000c101908 */
[----:B------:R-:W-:Y:S05]  /*06f0*/  EXIT ;  /* 0x000000000000794d */ /* 0x000fea0003800000 */
        .weak           $__internal_8_$__cuda_sm20_sqrt_rn_f32_slowpath
        .type           $__internal_8_$__cuda_sm20_sqrt_rn_f32_slowpath,@function
        .size           $__internal_8_$__cuda_sm20_sqrt_rn_f32_slowpath,($__internal_9_$__cuda_sm3x_div_rn_noftz_f32_slowpath - $__internal_8_$__cuda_sm20_sqrt_rn_f32_slowpath)
$__internal_8_$__cuda_sm20_sqrt_rn_f32_slowpath:
        /* <DEDUP_REMOVED lines=20> */
.L_x_103:
[----:B------:R-:W-:Y:S02]  /*0840*/  IMAD.MOV.U32 R6, RZ, RZ, R3 ;  /* 0x000000ffff067224 */ /* 0x000fe400078e0003 */
[----:B------:R-:W-:Y:S02]  /*0850*/  HFMA2 R3, -RZ, RZ, 0, 0 ;  /* 0x00000000ff037431 */ /* 0x000fe400000001ff */
[----:B------:R-:W-:-:S04]  /*0860*/  IMAD.MOV.U32 R2, RZ, RZ, R8 ;  /* 0x000000ffff027224 */ /* 0x000fc800078e0008 */
[----:B------:R-:W-:Y:S05]  /*0870*/  RET.REL.NODEC R2 `(dhs_coherence_kernel) ;  /* 0xfffffff402e07950 */ /* 0x000fea0003c3ffff */
        .weak           $__internal_9_$__cuda_sm3x_div_rn_noftz_f32_slowpath
        .type           $__internal_9_$__cuda_sm3x_div_rn_noftz_f32_slowpath,@function
        .size           $__internal_9_$__cuda_sm3x_div_rn_noftz_f32_slowpath,(.L_x_174 - $__internal_9_$__cuda_sm3x_div_rn_noftz_f32_slowpath)
$__internal_9_$__cuda_sm3x_div_rn_noftz_f32_slowpath:
[--C-:B------:R-:W-:Y:S01]  /*0880*/  SHF.R.U32.HI R5, RZ, 0x17, R9.reuse ;  /* 0x00000017ff057819 */ /* 0x100fe20000011609 */
[----:B------:R-:W-:Y:S01]  /*0890*/  IMAD.MOV.U32 R7, RZ, RZ, R9 ;  /* 0x000000ffff077224 */ /* 0x000fe200078e0009 */
[----:B------:R-:W-:Y:S02]  /*08a0*/  SHF.R.U32.HI R3, RZ, 0x17, R0 ;  /* 0x00000017ff037819 */ /* 0x000fe40000011600 */
[----:B------:R-:W-:Y:S02]  /*08b0*/  LOP3.LUT R12, R5, 0xff, RZ, 0xc0, !PT ;  /* 0x000000ff050c7812 */ /* 0x000fe400078ec0ff */
[----:B------:R-:W-:Y:S02]  /*08c0*/  LOP3.LUT R5, R3, 0xff, RZ, 0xc0, !PT ;  /* 0x000000ff03057812 */ /* 0x000fe400078ec0ff */
[----:B------:R-:W-:Y:S01]  /*08d0*/  MOV R6, R0 ;  /* 0x0000000000067202 */ /* 0x000fe20000000f00 */
[----:B------:R-:W-:Y:S02]  /*08e0*/  VIADD R11, R12, 0xffffffff ;  /* 0xffffffff0c0b7836 */ /* 0x000fe40000000000 */
[----:B------:R-:W-:-:S03]  /*08f0*/  VIADD R10, R5, 0xffffffff ;  /* 0xffffffff050a7836 */ /* 0x000fc60000000000 */
[----:B------:R-:W-:-:S04]  /*0900*/  ISETP.GT.U32.AND P0, PT, R11, 0xfd, PT ;  /* 0x000000fd0b00780c */ /* 0x000fc80003f04070 */
[----:B------:R-:W-:-:S13]  /*0910*/  ISETP.GT.U32.OR P0, PT, R10, 0xfd, P0 ;  /* 0x000000fd0a00780c */ /* 0x000fda0000704470 */
[----:B------:R-:W-:Y:S01]  /*0920*/  @!P0 IMAD.MOV.U32 R8, RZ, RZ, RZ ;  /* 0x000000ffff088224 */ /* 0x000fe200078e00ff */
[----:B------:R-:W-:Y:S06]  /*0930*/  @!P0 BRA `(.L_x_104) ;  /* 0x0000000000608947 */ /* 0x000fec0003800000 */
[----:B------:R-:W-:Y:S02]  /*0940*/  FSETP.GTU.FTZ.AND P0, PT, |R0|, +INF , PT ;  /* 0x7f8000000000780b */ /* 0x000fe40003f1c200 */
[----:B------:R-:W-:Y:S02]  /*0950*/  FSETP.GTU.FTZ.AND P1, PT, |R9|, +INF , PT ;  /* 0x7f8000000900780b */ /* 0x000fe40003f3c200 */
[----:B------:R-:W-:Y:S02]  /*0960*/  MOV R3, R9 ;  /* 0x0000000900037202 */ /* 0x000fe40000000f00 */
        /* <DEDUP_REMOVED lines=21> */
.L_x_104:
[----:B------:R-:W-:Y:S01]  /*0ac0*/  LEA R0, R12, 0xc0800000, 0x17 ;  /* 0xc08000000c007811 */ /* 0x000fe200078eb8ff */
[----:B------:R-:W-:-:S04]  /*0ad0*/  VIADD R5, R5, 0xffffff81 ;  /* 0xffffff8105057836 */ /* 0x000fc80000000000 */
[----:B------:R-:W-:Y:S02]  /*0ae0*/  IMAD.IADD R7, R7, 0x1, -R0 ;  /* 0x0000000107077824 */ /* 0x000fe400078e0a00 */
[C---:B------:R-:W-:Y:S01]  /*0af0*/  IMAD R0, R5.reuse, -0x800000, R6 ;  /* 0xff80000005007824 */ /* 0x040fe200078e0206 */
[----:B------:R-:W-:Y:S01]  /*0b00*/  IADD3 R5, PT, PT, R5, 0x7f, -R12 ;  /* 0x0000007f05057810 */ /* 0x000fe20007ffe80c */
[----:B------:R-:W0:Y:S01]  /*0b10*/  MUFU.RCP R3, R7 ;  /* 0x0000000700037308 */ /* 0x000e220000001000 */
[----:B------:R-:W-:Y:S02]  /*0b20*/  FADD.FTZ R9, -R7, -RZ ;  /* 0x800000ff07097221 */ /* 0x000fe40000010100 */
[----:B------:R-:W-:Y:S02]  /*0b30*/  IADD3 R5, PT, PT, R5, R8, RZ ;  /* 0x0000000805057210 */ /* 0x000fe40007ffe0ff */
        /* <DEDUP_REMOVED lines=42> */
.L_x_110:
[----:B------:R-:W-:-:S04]  /*0de0*/  LOP3.LUT R0, R0, 0x80000000, RZ, 0xc0, !PT ;  /* 0x8000000000007812 */ /* 0x000fc800078ec0ff */
[----:B------:R-:W-:Y:S01]  /*0df0*/  LOP3.LUT R0, R0, 0x7f800000, RZ, 0xfc, !PT ;  /* 0x7f80000000007812 */ /* 0x000fe200078efcff */
[----:B------:R-:W-:Y:S06]  /*0e00*/  BRA `(.L_x_111) ;  /* 0x0000000000287947 */ /* 0x000fec0003800000 */
.L_x_109:
[----:B------:R-:W-:Y:S01]  /*0e10*/  LEA R0, R5, R0, 0x17 ;  /* 0x0000000005007211 */ /* 0x000fe200078eb8ff */
[----:B------:R-:W-:Y:S06]  /*0e20*/  BRA `(.L_x_111) ;  /* 0x0000000000207947 */ /* 0x000fec0003800000 */
.L_x_108:
[----:B------:R-:W-:-:S04]  /*0e30*/  LOP3.LUT R0, R7, 0x80000000, R6, 0x48, !PT ;  /* 0x8000000007007812 */ /* 0x000fc800078e4806 */
[----:B------:R-:W-:Y:S01]  /*0e40*/  LOP3.LUT R0, R0, 0x7f800000, RZ, 0xfc, !PT ;  /* 0x7f80000000007812 */ /* 0x000fe200078efcff */
[----:B------:R-:W-:Y:S06]  /*0e50*/  BRA `(.L_x_111) ;  /* 0x0000000000147947 */ /* 0x000fec0003800000 */
.L_x_107:
[----:B------:R-:W-:Y:S01]  /*0e60*/  LOP3.LUT R0, R7, 0x80000000, R6, 0x48, !PT ;  /* 0x8000000007007812 */ /* 0x000fe200078e4806 */
[----:B------:R-:W-:Y:S06]  /*0e70*/  BRA `(.L_x_111) ;  /* 0x00000000000c7947 */ /* 0x000fec0003800000 */
.L_x_106:
[----:B------:R-:W0:Y:S01]  /*0e80*/  MUFU.RSQ R0, -QNAN ;  /* 0xffc0000000007908 */ /* 0x000e220000001400 */
[----:B------:R-:W-:Y:S05]  /*0e90*/  BRA `(.L_x_111) ;  /* 0x0000000000047947 */ /* 0x000fea0003800000 */
.L_x_105:
[----:B------:R-:W-:-:S07]  /*0ea0*/  FADD.FTZ R0, R0, R3 ;  /* 0x0000000300007221 */ /* 0x000fce0000010000 */
.L_x_111:
[----:B------:R-:W-:-:S04]  /*0eb0*/  IMAD.MOV.U32 R3, RZ, RZ, 0x0 ;  /* 0x00000000ff037424 */ /* 0x000fc800078e00ff */
[----:B0-----:R-:W-:Y:S05]  /*0ec0*/  RET.REL.NODEC R2 `(dhs_coherence_kernel) ;  /* 0xfffffff0024c7950 */ /* 0x001fea0003c3ffff */
.L_x_112:
        /* <DEDUP_REMOVED lines=11> */
.L_x_174:


//--------------------- .text.dhs_laplacian_kernel --------------------------
	.section	.text.dhs_laplacian_kernel,"ax",@progbits
	.align	128
        .global         dhs_laplacian_kernel
        .type           dhs_laplacian_kernel,@function
        .size           dhs_laplacian_kernel,(.L_x_189 - dhs_laplacian_kernel)
        .other          dhs_laplacian_kernel,@"STO_CUDA_ENTRY STV_DEFAULT"
dhs_laplacian_kernel:
.text.dhs_laplacian_kernel:
        /* <DEDUP_REMOVED lines=9> */
[----:B------:R-:W1:Y:S01]  /*0090*/  LDCU.64 UR12, c[0x0][0x358] ;  /* 0x00006b00ff0c77ac */ /* 0x000e620008000a00 */
[----:B0-----:R-:W-:-:S05]  /*00a0*/  IMAD.WIDE R2, R6, 0x4, R2 ;  /* 0x0000000406027825 */ /* 0x001fca00078e0202 */
[----:B-1----:R-:W2:Y:S04]  /*00b0*/  LDG.E R7, desc[UR12][R2.64] ;  /* 0x0000000c02077981 */ /* 0x002ea8000c1e1900 */
[----:B------:R-:W2:Y:S01]  /*00c0*/  LDG.E R0, desc[UR12][R2.64+0x4] ;  /* 0x0000040c02007981 */ /* 0x000ea2000c1e1900 */
[----:B------:R-:W-:Y:S01]  /*00d0*/  BSSY.RECONVERGENT B0, `(.L_x_113) ;  /* 0x0000070000007945 */ /* 0x000fe20003800200 */
[----:B------:R-:W-:Y:S01]  /*00e0*/  HFMA2 R8, -RZ, RZ, 0, 0 ;  /* 0x00000000ff087431 */ /* 0x000fe200000001ff */
[----:B--2---:R-:W-:-:S13]  /*00f0*/  ISETP.GE.AND P0, PT, R7, R0, PT ;  /* 0x000000000700720c */ /* 0x004fda0003f06270 */
[----:B------:R-:W-:Y:S05]  /*0100*/  @P0 BRA `(.L_x_114) ;  /* 0x0000000400b00947 */ /* 0x000fea0003800000 */
[CC--:B------:R-:W-:Y:S01]  /*0110*/  IADD3 R2, PT, PT, R7.reuse, -R0.reuse, RZ ;  /* 0x8000000007027210 */ /* 0x0c0fe20007ffe0ff */
[----:B------:R-:W-:Y:S01]  /*0120*/  BSSY.RECONVERGENT B1, `(.L_x_115) ;  /* 0x0000034000017945 */ /* 0x000fe20003800200 */
[----:B------:R-:W-:Y:S02]  /*0130*/  IADD3 R10, PT, PT, -R7, R0, RZ ;  /* 0x00000000070a7210 */ /* 0x000fe40007ffe1ff */
[----:B------:R-:W-:Y:S02]  /*0140*/  ISETP.GT.U32.AND P2, PT, R2, -0x10, PT ;  /* 0xfffffff00200780c */ /* 0x000fe40003f44070 */
[----:B------:R-:W-:Y:S02]  /*0150*/  LOP3.LUT R26, R10, 0xf, RZ, 0xc0, !PT ;  /* 0x0000000f0a1a7812 */ /* 0x000fe400078ec0ff */
[----:B------:R-:W-:Y:S02]  /*0160*/  MOV R8, RZ ;  /* 0x000000ff00087202 */ /* 0x000fe40000000f00 */
[----:B------:R-:W-:-:S02]  /*0170*/  ISETP.NE.AND P1, PT, R26, RZ, PT ;  /* 0x000000ff1a00720c */ /* 0x000fc40003f25270 */
[----:B------:R-:W-:-:S05]  /*0180*/  MOV R9, R7 ;  /* 0x0000000700097202 */ /* 0x000fca0000000f00 */
[----:B------:R-:W-:Y:S06]  /*0190*/  @P2 BRA `(.L_x_116) ;  /* 0x0000000000b02947 */ /* 0x000fec0003800000 */
[----:B------:R-:W0:Y:S01]  /*01a0*/  LDC.64 R2, c[0x0][0x398] ;  /* 0x0000e600ff027b82 */ /* 0x000e220000000a00 */
[----:B------:R-:W-:Y:S02]  /*01b0*/  LOP3.LUT R12, R10, 0xfffffff0, RZ, 0xc0, !PT ;  /* 0xfffffff00a0c7812 */ /* 0x000fe400078ec0ff */
[----:B------:R-:W-:Y:S02]  /*01c0*/  MOV R8, RZ ;  /* 0x000000ff00087202 */ /* 0x000fe40000000f00 */
[----:B------:R-:W-:Y:S02]  /*01d0*/  MOV R9, R7 ;  /* 0x0000000700097202 */ /* 0x000fe40000000f00 */
[----:B------:R-:W-:Y:S02]  /*01e0*/  IADD3 R12, PT, PT, -R12, RZ, RZ ;  /* 0x000000ff0c0c7210 */ /* 0x000fe40007ffe1ff */
[----:B0-----:R-:W-:-:S04]  /*01f0*/  IADD3 R2, P2, PT, R2, 0x20, RZ ;  /* 0x0000002002027810 */ /* 0x001fc80007f5e0ff */
[----:B------:R-:W-:-:S09]  /*0200*/  IADD3.X R3, PT, PT, RZ, R3, RZ, P2, !PT ;  /* 0x00000003ff037210 */ /* 0x000fd200017fe4ff */
.L_x_117:
[----:B------:R-:W-:-:S05]  /*0210*/  IMAD.WIDE R4, R9, 0x4, R2 ;  /* 0x0000000409047825 */ /* 0x000fca00078e0202 */
[----:B------:R-:W2:Y:S04]  /*0220*/  LDG.E R25, desc[UR12][R4.64+-0x20] ;  /* 0xffffe00c04197981 */ /* 0x000ea8000c1e1900 */
[----:B------:R-:W3:Y:S04]  /*0230*/  LDG.E R28, desc[UR12][R4.64+-0x1c] ;  /* 0xffffe40c041c7981 */ /* 0x000ee8000c1e1900 */
[----:B------:R-:W4:Y:S04]  /*0240*/  LDG.E R23, desc[UR12][R4.64+-0x18] ;  /* 0xffffe80c04177981 */ /* 0x000f28000c1e1900 */
[----:B------:R-:W5:Y:S04]  /*0250*/  LDG.E R22, desc[UR12][R4.64+-0x14] ;  /* 0xffffec0c04167981 */ /* 0x000f68000c1e1900 */
        /* <DEDUP_REMOVED lines=10> */
[----:B------:R-:W5:Y:S01]  /*0300*/  LDG.E R24, desc[UR12][R4.64+0x1c] ;  /* 0x00001c0c04187981 */ /* 0x000f62000c1e1900 */
[----:B--2---:R-:W-:-:S03]  /*0310*/  FADD R25, R25, R8 ;  /* 0x0000000819197221 */ /* 0x004fc60000000000 */
[----:B------:R-:W2:Y:S01]  /*0320*/  LDG.E R8, desc[UR12][R4.64+0x18] ;  /* 0x0000180c04087981 */ /* 0x000ea2000c1e1900 */
[----:B---3--:R-:W-:-:S04]  /*0330*/  FADD R28, R25, R28 ;  /* 0x0000001c191c7221 */ /* 0x008fc80000000000 */
[----:B----4-:R-:W-:-:S04]  /*0340*/  FADD R23, R28, R23 ;  /* 0x000000171c177221 */ /* 0x010fc80000000000 */
[----:B-----5:R-:W-:-:S04]  /*0350*/  FADD R22, R23, R22 ;  /* 0x0000001617167221 */ /* 0x020fc80000000000 */
[----:B------:R-:W-:-:S04]  /*0360*/  FADD R21, R22, R21 ;  /* 0x0000001516157221 */ /* 0x000fc80000000000 */
[----:B------:R-:W-:-:S04]  /*0370*/  FADD R20, R21, R20 ;  /* 0x0000001415147221 */ /* 0x000fc80000000000 */
[----:B------:R-:W-:-:S04]  /*0380*/  FADD R19, R20, R19 ;  /* 0x0000001314137221 */ /* 0x000fc80000000000 */
[----:B------:R-:W-:-:S04]  /*0390*/  FADD R18, R19, R18 ;  /* 0x0000001213127221 */ /* 0x000fc80000000000 */
[----:B------:R-:W-:-:S04]  /*03a0*/  FADD R17, R18, R17 ;  /* 0x0000001112117221 */ /* 0x000fc80000000000 */
[----:B------:R-:W-:Y:S01]  /*03b0*/  FADD R16, R17, R16 ;  /* 0x0000001011107221 */ /* 0x000fe20000000000 */
[----:B------:R-:W-:-:S03]  /*03c0*/  IADD3 R12, PT, PT, R12, 0x10, RZ ;  /* 0x000000100c0c7810 */ /* 0x000fc60007ffe0ff */
[----:B------:R-:W-:Y:S01]  /*03d0*/  FADD R15, R16, R15 ;  /* 0x0000000f100f7221 */ /* 0x000fe20000000000 */
[----:B------:R-:W-:-:S03]  /*03e0*/  ISETP.NE.AND P2, PT, R12, RZ, PT ;  /* 0x000000ff0c00720c */ /* 0x000fc60003f45270 */
[----:B------:R-:W-:-:S04]  /*03f0*/  FADD R14, R15, R14 ;  /* 0x0000000e0f0e7221 */ /* 0x000fc80000000000 */
[----:B------:R-:W-:-:S04]  /*0400*/  FADD R14, R14, R13 ;  /* 0x0000000d0e0e7221 */ /* 0x000fc80000000000 */
[----:B------:R-:W-:Y:S01]  /*0410*/  FADD R11, R14, R11 ;  /* 0x0000000b0e0b7221 */ /* 0x000fe20000000000 */
[----:B------:R-:W-:-:S03]  /*0420*/  IADD3 R9, PT, PT, R9, 0x10, RZ ;  /* 0x0000001009097810 */ /* 0x000fc60007ffe0ff */
[----:B--2---:R-:W-:-:S04]  /*0430*/  FADD R11, R11, R8 ;  /* 0x000000080b0b7221 */ /* 0x004fc80000000000 */
[----:B------:R-:W-:Y:S01]  /*0440*/  FADD R8, R11, R24 ;  /* 0x000000180b087221 */ /* 0x000fe20000000000 */
[----:B------:R-:W-:Y:S06]  /*0450*/  @P2 BRA `(.L_x_117) ;  /* 0xfffffffc006c2947 */ /* 0x000fec000383ffff */
.L_x_116:
[----:B------:R-:W-:Y:S05]  /*0460*/  BSYNC.RECONVERGENT B1 ;  /* 0x0000000000017941 */ /* 0x000fea0003800200 */
.L_x_115:
[----:B------:R-:W-:Y:S05]  /*0470*/  @!P1 BRA `(.L_x_114) ;  /* 0x0000000000d49947 */ /* 0x000fea0003800000 */
[----:B------:R-:W-:Y:S01]  /*0480*/  ISETP.GE.U32.AND P1, PT, R26, 0x8, PT ;  /* 0x000000081a00780c */ /* 0x000fe20003f26070 */
[----:B------:R-:W-:Y:S01]  /*0490*/  BSSY.RECONVERGENT B1, `(.L_x_118) ;  /* 0x0000017000017945 */ /* 0x000fe20003800200 */
[----:B------:R-:W-:-:S04]  /*04a0*/  LOP3.LUT R12, R10, 0x7, RZ, 0xc0, !PT ;  /* 0x000000070a0c7812 */ /* 0x000fc800078ec0ff */
[----:B------:R-:W-:-:S07]  /*04b0*/  ISETP.NE.AND P2, PT, R12, RZ, PT ;  /* 0x000000ff0c00720c */ /* 0x000fce0003f45270 */
[----:B------:R-:W-:Y:S06]  /*04c0*/  @!P1 BRA `(.L_x_119) ;  /* 0x00000000004c9947 */ /* 0x000fec0003800000 */
[----:B------:R-:W0:Y:S02]  /*04d0*/  LDC.64 R2, c[0x0][0x398] ;  /* 0x0000e600ff027b82 */ /* 0x000e240000000a00 */
[----:B0-----:R-:W-:-:S05]  /*04e0*/  IMAD.WIDE R2, R9, 0x4, R2 ;  /* 0x0000000409027825 */ /* 0x001fca00078e0202 */
[----:B------:R-:W2:Y:S04]  /*04f0*/  LDG.E R5, desc[UR12][R2.64] ;  /* 0x0000000c02057981 */ /* 0x000ea8000c1e1900 */
[----:B------:R-:W3:Y:S04]  /*0500*/  LDG.E R4, desc[UR12][R2.64+0x4] ;  /* 0x0000040c02047981 */ /* 0x000ee8000c1e1900 */
[----:B------:R-:W4:Y:S04]  /*0510*/  LDG.E R11, desc[UR12][R2.64+0x8] ;  /* 0x0000080c020b7981 */ /* 0x000f28000c1e1900 */
[----:B------:R-:W5:Y:S04]  /*0520*/  LDG.E R13, desc[UR12][R2.64+0xc] ;  /* 0x00000c0c020d7981 */ /* 0x000f68000c1e1900 */
[----:B------:R-:W5:Y:S04]  /*0530*/  LDG.E R15, desc[UR12][R2.64+0x10] ;  /* 0x0000100c020f7981 */ /* 0x000f68000c1e1900 */
[----:B------:R-:W5:Y:S04]  /*0540*/  LDG.E R17, desc[UR12][R2.64+0x14] ;  /* 0x0000140c02117981 */ /* 0x000f68000c1e1900 */
[----:B------:R-:W5:Y:S04]  /*0550*/  LDG.E R19, desc[UR12][R2.64+0x18] ;  /* 0x0000180c02137981 */ /* 0x000f68000c1e1900 */
[----:B------:R-:W5:Y:S01]  /*0560*/  LDG.E R21, desc[UR12][R2.64+0x1c] ;  /* 0x00001c0c02157981 */ /* 0x000f62000c1e1900 */
[----:B------:R-:W-:Y:S01]  /*0570*/  IADD3 R9, PT, PT, R9, 0x8, RZ ;  /* 0x0000000809097810 */ /* 0x000fe20007ffe0ff */
[----:B--2---:R-:W-:-:S04]  /*0580*/  FADD R5, R8, R5 ;  /* 0x0000000508057221 */ /* 0x004fc80000000000 */
[----:B---3--:R-:W-:-:S04]  /*0590*/  FADD R4, R5, R4 ;  /* 0x0000000405047221 */ /* 0x008fc80000000000 */
[----:B----4-:R-:W-:-:S04]  /*05a0*/  FADD R4, R4, R11 ;  /* 0x0000000b04047221 */ /* 0x010fc80000000000 */
[----:B-----5:R-:W-:-:S04]  /*05b0*/  FADD R4, R4, R13 ;  /* 0x0000000d04047221 */ /* 0x020fc80000000000 */
[----:B------:R-:W-:-:S04]  /*05c0*/  FADD R4, R4, R15 ;  /* 0x0000000f04047221 */ /* 0x000fc80000000000 */
[----:B------:R-:W-:-:S04]  /*05d0*/  FADD R4, R4, R17 ;  /* 0x0000001104047221 */ /* 0x000fc80000000000 */
[----:B------:R-:W-:-:S04]  /*05e0*/  FADD R4, R4, R19 ;  /* 0x0000001304047221 */ /* 0x000fc80000000000 */
[----:B------:R-:W-:-:S07]  /*05f0*/  FADD R8, R4, R21 ;  /* 0x0000001504087221 */ /* 0x000fce0000000000 */
.L_x_119:
[----:B------:R-:W-:Y:S05]  /*0600*/  BSYNC.RECONVERGENT B1 ;  /* 0x0000000000017941 */ /* 0x000fea0003800200 */
.L_x_118:
        /* <DEDUP_REMOVED lines=11> */
[----:B------:R-:W5:Y:S01]  /*06c0*/  LDG.E R13, desc[UR12][R2.64+0xc] ;  /* 0x00000c0c020d7981 */ /* 0x000f62000c1e1900 */
[----:B------:R-:W-:Y:S01]  /*06d0*/  IADD3 R9, PT, PT, R9, 0x4, RZ ;  /* 0x0000000409097810 */ /* 0x000fe20007ffe0ff */
[----:B--2---:R-:W-:-:S04]  /*06e0*/  FADD R5, R8, R5 ;  /* 0x0000000508057221 */ /* 0x004fc80000000000 */
[----:B---3--:R-:W-:-:S04]  /*06f0*/  FADD R4, R5, R4 ;  /* 0x0000000405047221 */ /* 0x008fc80000000000 */
[----:B----4-:R-:W-:-:S04]  /*0700*/  FADD R4, R4, R11 ;  /* 0x0000000b04047221 */ /* 0x010fc80000000000 */
[----:B-----5:R-:W-:-:S07]  /*0710*/  FADD R8, R4, R13 ;  /* 0x0000000d04087221 */ /* 0x020fce0000000000 */
.L_x_121:
[----:B------:R-:W-:Y:S05]  /*0720*/  BSYNC.RECONVERGENT B1 ;  /* 0x0000000000017941 */ /* 0x000fea0003800200 */
.L_x_120:
[----:B------:R-:W-:Y:S05]  /*0730*/  @!P2 BRA `(.L_x_114) ;  /* 0x000000000024a947 */ /* 0x000fea0003800000 */
[----:B------:R-:W0:Y:S01]  /*0740*/  LDC.64 R4, c[0x0][0x398] ;  /* 0x0000e600ff047b82 */ /* 0x000e220000000a00 */
[----:B------:R-:W-:-:S07]  /*0750*/  IADD3 R10, PT, PT, -R10, RZ, RZ ;  /* 0x000000ff0a0a7210 */ /* 0x000fce0007ffe1ff */
.L_x_122:
[----:B0-----:R-:W-:-:S06]  /*0760*/  IMAD.WIDE R2, R9, 0x4, R4 ;  /* 0x0000000409027825 */ /* 0x001fcc00078e0204 */
[----:B------:R-:W2:Y:S01]  /*0770*/  LDG.E R3, desc[UR12][R2.64] ;  /* 0x0000000c02037981 */ /* 0x000ea2000c1e1900 */
[----:B------:R-:W-:Y:S02]  /*0780*/  IADD3 R10, PT, PT, R10, 0x1, RZ ;  /* 0x000000010a0a7810 */ /* 0x000fe40007ffe0ff */
[----:B------:R-:W-:Y:S02]  /*0790*/  IADD3 R9, PT, PT, R9, 0x1, RZ ;  /* 0x0000000109097810 */ /* 0x000fe40007ffe0ff */
[----:B------:R-:W-:Y:S01]  /*07a0*/  ISETP.NE.AND P1, PT, R10, RZ, PT ;  /* 0x000000ff0a00720c */ /* 0x000fe20003f25270 */
[----:B--2---:R-:W-:-:S12]  /*07b0*/  FADD R8, R3, R8 ;  /* 0x0000000803087221 */ /* 0x004fd80000000000 */
[----:B------:R-:W-:Y:S05]  /*07c0*/  @P1 BRA `(.L_x_122) ;  /* 0xfffffffc00e41947 */ /* 0x000fea000383ffff */
.L_x_114:
[----:B------:R-:W-:Y:S05]  /*07d0*/  BSYNC.RECONVERGENT B0 ;  /* 0x0000000000007941 */ /* 0x000fea0003800200 */
.L_x_113:
[----:B------:R-:W0:Y:S01]  /*07e0*/  LDC.64 R2, c[0x0][0x380] ;  /* 0x0000e000ff027b82 */ /* 0x000e220000000a00 */
[----:B------:R-:W-:-:S04]  /*07f0*/  IMAD R5, R6, UR14, R6 ;  /* 0x0000000e06057c24 */ /* 0x000fc8000f8e0206 */
[----:B0-----:R-:W-:-:S05]  /*0800*/  IMAD.WIDE R4, R5, 0x4, R2 ;  /* 0x0000000405047825 */ /* 0x001fca00078e0202 */
[----:B------:R0:W-:Y:S01]  /*0810*/  STG.E desc[UR12][R4.64], R8 ;  /* 0x0000000804007986 */ /* 0x0001e2000c10190c */
[----:B------:R-:W-:Y:S05]  /*0820*/  @P0 EXIT ;  /* 0x000000000000094d */ /* 0x000fea0003800000 */
[CC--:B------:R-:W-:Y:S01]  /*0830*/  IADD3 R10, PT, PT, -R7.reuse, R0.reuse, RZ ;  /* 0x00000000070a7210 */ /* 0x0c0fe20007ffe1ff */
[----:B------:R-:W-:Y:S01]  /*0840*/  BSSY.RECONVERGENT B0, `(.L_x_123) ;  /* 0x0000014000007945 */ /* 0x000fe20003800200 */
[----:B0-----:R-:W-:Y:S02]  /*0850*/  IADD3 R4, PT, PT, R7, -R0, RZ ;  /* 0x8000000007047210 */ /* 0x001fe40007ffe0ff */
[----:B------:R-:W-:Y:S02]  /*0860*/  LOP3.LUT P0, R10, R10, 0x3, RZ, 0xc0, !PT ;  /* 0x000000030a0a7812 */ /* 0x000fe4000780c0ff */
[----:B------:R-:W-:-:S11]  /*0870*/  ISETP.GT.U32.AND P1, PT, R4, -0x4, PT ;  /* 0xfffffffc0400780c */ /* 0x000fd60003f24070 */
[----:B------:R-:W-:Y:S05]  /*0880*/  @!P0 BRA `(.L_x_124) ;  /* 0x00000000003c8947 */ /* 0x000fea0003800000 */
[----:B------:R-:W0:Y:S01]  /*0890*/  LDC.64 R4, c[0x0][0x390] ;  /* 0x0000e400ff047b82 */ /* 0x000e220000000a00 */
[----:B------:R-:W-:-:S07]  /*08a0*/  IADD3 R16, PT, PT, -R10, RZ, RZ ;  /* 0x000000ff0a107210 */ /* 0x000fce0007ffe1ff */
[----:B------:R-:W1:Y:S02]  /*08b0*/  LDC.64 R8, c[0x0][0x398] ;  /* 0x0000e600ff087b82 */ /* 0x000e640000000a00 */
.L_x_125:
[----:B0-----:R-:W-:-:S04]  /*08c0*/  IMAD.WIDE R12, R7, 0x4, R4 ;  /* 0x00000004070c7825 */ /* 0x001fc800078e0204 */
[C---:B-1----:R-:W-:Y:S02]  /*08d0*/  IMAD.WIDE R10, R7.reuse, 0x4, R8 ;  /* 0x00000004070a7825 */ /* 0x042fe400078e0208 */
[----:B--2---:R-:W2:Y:S04]  /*08e0*/  LDG.E R13, desc[UR12][R12.64] ;  /* 0x0000000c0c0d7981 */ /* 0x004ea8000c1e1900 */
[----:B------:R-:W3:Y:S01]  /*08f0*/  LDG.E R10, desc[UR12][R10.64] ;  /* 0x0000000c0a0a7981 */ /* 0x000ee2000c1e1900 */
[----:B------:R-:W-:Y:S02]  /*0900*/  IADD3 R16, PT, PT, R16, 0x1, RZ ;  /* 0x0000000110107810 */ /* 0x000fe40007ffe0ff */
[----:B------:R-:W-:Y:S02]  /*0910*/  IADD3 R7, PT, PT, R7, 0x1, RZ ;  /* 0x0000000107077810 */ /* 0x000fe40007ffe0ff */
[----:B------:R-:W-:Y:S01]  /*0920*/  ISETP.NE.AND P0, PT, R16, RZ, PT ;  /* 0x000000ff1000720c */ /* 0x000fe20003f05270 */
[----:B--2---:R-:W-:-:S02]  /*0930*/  IMAD R15, R6, UR14, R13 ;  /* 0x0000000e060f7c24 */ /* 0x004fc4000f8e020d */
[----:B---3--:R-:W-:Y:S02]  /*0940*/  FADD R17, -R10, -RZ ;  /* 0x800000ff0a117221 */ /* 0x008fe40000000100 */
[----:B------:R-:W-:-:S05]  /*0950*/  IMAD.WIDE R14, R15, 0x4, R2 ;  /* 0x000000040f0e7825 */ /* 0x000fca00078e0202 */
[----:B------:R2:W-:Y:S03]  /*0960*/  STG.E desc[UR12][R14.64], R17 ;  /* 0x000000110e007986 */ /* 0x0005e6000c10190c */
[----:B------:R-:W-:Y:S05]  /*0970*/  @P0 BRA `(.L_x_125) ;  /* 0xfffffffc00d00947 */ /* 0x000fea000383ffff */
.L_x_124:
[----:B------:R-:W-:Y:S05]  /*0980*/  BSYNC.RECONVERGENT B0 ;  /* 0x0000000000007941 */ /* 0x000fea0003800200 */
.L_x_123:
[----:B------:R-:W-:Y:S05]  /*0990*/  @P1 EXIT ;  /* 0x000000000000194d */ /* 0x000fea0003800000 */
[----:B------:R-:W0:Y:S01]  /*09a0*/  LDCU.128 UR8, c[0x0][0x390] ;  /* 0x00007200ff0877ac */ /* 0x000e220008000c00 */
[----:B------:R-:W-:Y:S01]  /*09b0*/  IADD3 R0, PT, PT, -R0, R7, RZ ;  /* 0x0000000700007210 */ /* 0x000fe20007ffe1ff */
[----:B0-----:R-:W-:Y:S02]  /*09c0*/  UIADD3 UR6, UP0, UPT, UR8, 0x8, URZ ;  /* 0x0000000808067890 */ /* 0x001fe4000ff1e0ff */
[----:B------:R-:W-:Y:S02]  /*09d0*/  UIADD3 UR4, UP1, UPT, UR10, 0x8, URZ ;  /* 0x000000080a047890 */ /* 0x000fe4000ff3e0ff */
[----:B------:R-:W-:Y:S02]  /*09e0*/  UIADD3.X UR7, UPT, UPT, URZ, UR9, URZ, UP0, !UPT ;  /* 0x00000009ff077290 */ /* 0x000fe400087fe4ff */
[----:B------:R-:W-:-:S12]  /*09f0*/  UIADD3.X UR5, UPT, UPT, URZ, UR11, URZ, UP1, !UPT ;  /* 0x0000000bff057290 */ /* 0x000fd80008ffe4ff */
.L_x_126:
[----:B------:R-:W-:Y:S02]  /*0a00*/  MOV R4, UR6 ;  /* 0x0000000600047c02 */ /* 0x000fe40008000f00 */
[----:B------:R-:W-:Y:S02]  /*0a10*/  MOV R5, UR7 ;  /* 0x0000000700057c02 */ /* 0x000fe40008000f00 */
[----:B------:R-:W-:Y:S02]  /*0a20*/  MOV R8, UR4 ;  /* 0x0000000400087c02 */ /* 0x000fe40008000f00 */
[----:B------:R-:W-:Y:S01]  /*0a30*/  MOV R9, UR5 ;  /* 0x0000000500097c02 */ /* 0x000fe20008000f00 */
[----:B------:R-:W-:-:S04]  /*0a40*/  IMAD.WIDE R4, R7, 0x4, R4 ;  /* 0x0000000407047825 */ /* 0x000fc800078e0204 */
[----:B------:R-:W-:Y:S01]  /*0a50*/  IMAD.WIDE R8, R7, 0x4, R8 ;  /* 0x0000000407087825 */ /* 0x000fe200078e0208 */
[----:B0-----:R-:W3:Y:S04]  /*0a60*/  LDG.E R11, desc[UR12][R4.64+-0x8] ;  /* 0xfffff80c040b7981 */ /* 0x001ee8000c1e1900 */
[----:B------:R-:W2:Y:S01]  /*0a70*/  LDG.E R10, desc[UR12][R8.64+-0x8] ;  /* 0xfffff80c080a7981 */ /* 0x000ea2000c1e1900 */
[----:B---3--:R-:W-:Y:S02]  /*0a80*/  IMAD R11, R6, UR14, R11 ;  /* 0x0000000e060b7c24 */ /* 0x008fe4000f8e020b */
[----:B--2---:R-:W-:Y:S02]  /*0a90*/  FADD R17, -R10, -RZ ;  /* 0x800000ff0a117221 */ /* 0x004fe40000000100 */
[----:B------:R-:W-:-:S05]  /*0aa0*/  IMAD.WIDE R10, R11, 0x4, R2 ;  /* 0x000000040b0a7825 */ /* 0x000fca00078e0202 */
[----:B------:R0:W-:Y:S04]  /*0ab0*/  STG.E desc[UR12][R10.64], R17 ;  /* 0x000000110a007986 */ /* 0x0001e8000c10190c */
[----:B------:R-:W2:Y:S04]  /*0ac0*/  LDG.E R13, desc[UR12][R4.64+-0x4] ;  /* 0xfffffc0c040d7981 */ /* 0x000ea8000c1e1900 */
[----:B------:R-:W3:Y:S01]  /*0ad0*/  LDG.E R12, desc[UR12][R8.64+-0x4] ;  /* 0xfffffc0c080c7981 */ /* 0x000ee2000c1e1900 */
[----:B--2---:R-:W-:Y:S02]  /*0ae0*/  IMAD R13, R6, UR14, R13 ;  /* 0x0000000e060d7c24 */ /* 0x004fe4000f8e020d */
[----:B---3--:R-:W-:-:S02]  /*0af0*/  FADD R19, -R12, -RZ ;  /* 0x800000ff0c137221 */ /* 0x008fc40000000100 */
[----:B------:R-:W-:-:S05]  /*0b00*/  IMAD.WIDE R12, R13, 0x4, R2 ;  /* 0x000000040d0c7825 */ /* 0x000fca00078e0202 */
[----:B------:R1:W-:Y:S04]  /*0b10*/  STG.E desc[UR12][R12.64], R19 ;  /* 0x000000130c007986 */ /* 0x0003e8000c10190c */
[----:B------:R-:W2:Y:S04]  /*0b20*/  LDG.E R15, desc[UR12][R4.64] ;  /* 0x0000000c040f7981 */ /* 0x000ea8000c1e1900 */
[----:B------:R-:W3:Y:S01]  /*0b30*/  LDG.E R14, desc[UR12][R8.64] ;  /* 0x0000000c080e7981 */ /* 0x000ee2000c1e1900 */
[----:B--2---:R-:W-:Y:S02]  /*0b40*/  IMAD R15, R6, UR14, R15 ;  /* 0x0000000e060f7c24 */ /* 0x004fe4000f8e020f */
[----:B---3--:R-:W-:-:S02]  /*0b50*/  FADD R21, -R14, -RZ ;  /* 0x800000ff0e157221 */ /* 0x008fc40000000100 */
[----:B0-----:R-:W-:-:S05]  /*0b60*/  IMAD.WIDE R10, R15, 0x4, R2 ;  /* 0x000000040f0a7825 */ /* 0x001fca00078e0202 */
[----:B------:R0:W-:Y:S04]  /*0b70*/  STG.E desc[UR12][R10.64], R21 ;  /* 0x000000150a007986 */ /* 0x0001e8000c10190c */
[----:B------:R-:W2:Y:S04]  /*0b80*/  LDG.E R15, desc[UR12][R4.64+0x4] ;  /* 0x0000040c040f7981 */ /* 0x000ea8000c1e1900 */
[----:B------:R-:W3:Y:S01]  /*0b90*/  LDG.E R14, desc[UR12][R8.64+0x4] ;  /* 0x0000040c080e7981 */ /* 0x000ee2000c1e1900 */
[----:B------:R-:W-:Y:S02]  /*0ba0*/  IADD3 R0, PT, PT, R0, 0x4, RZ ;  /* 0x0000000400007810 */ /* 0x000fe40007ffe0ff */
[----:B------:R-:W-:-:S02]  /*0bb0*/  IADD3 R7, PT, PT, R7, 0x4, RZ ;  /* 0x0000000407077810 */ /* 0x000fc40007ffe0ff */
[----:B------:R-:W-:Y:S01]  /*0bc0*/  ISETP.NE.AND P0, PT, R0, RZ, PT ;  /* 0x000000ff0000720c */ /* 0x000fe20003f05270 */
[----:B--2---:R-:W-:Y:S02]  /*0bd0*/  IMAD R15, R6, UR14, R15 ;  /* 0x0000000e060f7c24 */ /* 0x004fe4000f8e020f */
[----:B---3--:R-:W-:Y:S02]  /*0be0*/  FADD R17, -R14, -RZ ;  /* 0x800000ff0e117221 */ /* 0x008fe40000000100 */
[----:B-1----:R-:W-:-:S05]  /*0bf0*/  IMAD.WIDE R12, R15, 0x4, R2 ;  /* 0x000000040f0c7825 */ /* 0x002fca00078e0202 */
[----:B------:R0:W-:Y:S03]  /*0c00*/  STG.E desc[UR12][R12.64], R17 ;  /* 0x000000110c007986 */ /* 0x0001e6000c10190c */
[----:B------:R-:W-:Y:S05]  /*0c10*/  @P0 BRA `(.L_x_126) ;  /* 0xfffffffc00780947 */ /* 0x000fea000383ffff */
[----:B------:R-:W-:Y:S05]  /*0c20*/  EXIT ;  /* 0x000000000000794d */ /* 0x000fea0003800000 */
.L_x_127:
        /* <DEDUP_REMOVED lines=13> */
.L_x_189:


//--------------------- .text.gas_fx_weight_aware_kernel --------------------------
	.section	.text.gas_fx_weight_aware_kernel,"ax",@progbits
	.align	128
        .global         gas_fx_weight_aware_kernel
        .type           gas_fx_weight_aware_kernel,@function
        .size           gas_fx_weight_aware_kernel,(.L_x_175 - gas_fx_weight_aware_kernel)
        .other          gas_fx_weight_aware_kernel,@"STO_CUDA_ENTRY STV_DEFAULT"
gas_fx_weight_aware_kernel:
.text.gas_fx_weight_aware_kernel:
        /* <DEDUP_REMOVED lines=10> */
[----:B------:R-:W0:Y:S01]  /*00a0*/  LDC.64 R2, c[0x0][0x3a8] ;  /* 0x0000ea00ff027b82 */ /* 0x000e220000000a00 */
[----:B------:R-:W1:Y:S01]  /*00b0*/  LDCU UR6, c[0x0][0x3b8] ;  /* 0x00007700ff0677ac */ /* 0x000e620008000800 */
[----:B------:R-:W2:Y:S06]  /*00c0*/  LDCU.64 UR4, c[0x0][0x358] ;  /* 0x00006b00ff0477ac */ /* 0x000eac0008000a00 */
[----:B------:R-:W3:Y:S01]  /*00d0*/  LDC R16, c[0x0][0x3b0] ;  /* 0x0000ec00ff107b82 */ /* 0x000ee20000000800 */
[----:B------:R-:W4:Y:S01]  /*00e0*/  LDCU UR7, c[0x0][0x3bc] ;  /* 0x00007780ff0777ac */ /* 0x000f220008000800 */
[----:B------:R-:W0:Y:S06]  /*00f0*/  LDCU.64 UR10, c[0x0][0x3a8] ;  /* 0x00007500ff0a77ac */ /* 0x000e2c0008000a00 */
[----:B------:R-:W2:Y:S01]  /*0100*/  LDC.64 R4, c[0x0][0x388] ;  /* 0x0000e200ff047b82 */ /* 0x000ea20000000a00 */
[----:B------:R-:W0:Y:S07]  /*0110*/  LDCU.64 UR8, c[0x0][0x3b0] ;  /* 0x00007600ff0877ac */ /* 0x000e2e0008000a00 */
[----:B------:R-:W2:Y:S01]  /*0120*/  LDC.64 R6, c[0x0][0x390] ;  /* 0x0000e400ff067b82 */ /* 0x000ea20000000a00 */
[----:B0-----:R-:W-:Y:S01]  /*0130*/  FADD R14, -R3, 1 ;  /* 0x3f800000030e7421 */ /* 0x001fe20000000100 */
[----:B-1----:R-:W-:-:S06]  /*0140*/  FMUL R3, R2, UR6 ;  /* 0x0000000602037c20 */ /* 0x002fcc0008400000 */
[----:B------:R-:W0:Y:S01]  /*0150*/  LDC.64 R8, c[0x0][0x398] ;  /* 0x0000e600ff087b82 */ /* 0x000e220000000a00 */
[----:B---3--:R-:W-:-:S07]  /*0160*/  FADD R16, -R16, 1 ;  /* 0x3f80000010107421 */ /* 0x008fce0000000100 */
[----:B------:R-:W1:Y:S08]  /*0170*/  LDC.64 R10, c[0x0][0x3a0] ;  /* 0x0000e800ff0a7b82 */ /* 0x000e700000000a00 */
[----:B----4-:R-:W3:Y:S02]  /*0180*/  LDC.64 R12, c[0x0][0x380] ;  /* 0x0000e000ff0c7b82 */ /* 0x010ee40000000a00 */
.L_x_134:
[----:B--2---:R-:W-:-:S05]  /*0190*/  IMAD.WIDE.U32 R20, R23, 0x4, R6 ;  /* 0x0000000417147825 */ /* 0x004fca00078e0006 */
[----:B------:R-:W2:Y:S01]  /*01a0*/  LDG.E R22, desc[UR4][R20.64] ;  /* 0x0000000414167981 */ /* 0x000ea2000c1e1900 */
[----:B------:R-:W-:-:S05]  /*01b0*/  IMAD.WIDE.U32 R18, R23, 0x4, R4 ;  /* 0x0000000417127825 */ /* 0x000fca00078e0004 */
[----:B------:R4:W5:Y:S01]  /*01c0*/  LDG.E R17, desc[UR4][R18.64] ;  /* 0x0000000412117981 */ /* 0x000962000c1e1900 */
[----:B------:R-:W-:Y:S01]  /*01d0*/  HFMA2 R25, -RZ, RZ, 1.44921875, -19.203125 ;  /* 0x3dcccccdff197431 */ /* 0x000fe200000001ff */
[----:B------:R-:W-:Y:S04]  /*01e0*/  BSSY.RECONVERGENT B0, `(.L_x_128) ;  /* 0x000000f000007945 */ /* 0x000fe80003800200 */
[----:B--2---:R-:W-:-:S05]  /*01f0*/  FFMA R25, |R22|, R25, 1 ;  /* 0x3f80000016197423 */ /* 0x004fca0000000219 */
[----:B------:R-:W-:-:S04]  /*0200*/  IADD3 R0, PT, PT, R25, 0x1800000, RZ ;  /* 0x0180000019007810 */ /* 0x000fc80007ffe0ff */
[----:B------:R-:W-:-:S04]  /*0210*/  LOP3.LUT R0, R0, 0x7f800000, RZ, 0xc0, !PT ;  /* 0x7f80000000007812 */ /* 0x000fc800078ec0ff */
[----:B------:R-:W-:-:S13]  /*0220*/  ISETP.GT.U32.AND P0, PT, R0, 0x1ffffff, PT ;  /* 0x01ffffff0000780c */ /* 0x000fda0003f04070 */
[----:B----4-:R-:W-:Y:S05]  /*0230*/  @P0 BRA `(.L_x_129) ;  /* 0x0000000000140947 */ /* 0x010fea0003800000 */
[----:B------:R-:W-:Y:S02]  /*0240*/  MOV R0, R25 ;  /* 0x0000001900007202 */ /* 0x000fe40000000f00 */
[----:B------:R-:W-:-:S07]  /*0250*/  MOV R18, 0x270 ;  /* 0x0000027000127802 */ /* 0x000fce0000000f00 */
[----:B01-3-5:R-:W-:Y:S05]  /*0260*/  CALL.REL.NOINC `($__internal_10_$__cuda_sm20_rcp_rn_f32_slowpath) ;  /* 0x0000000400387944 */ /* 0x02bfea0003c00000 */
[----:B------:R-:W-:Y:S01]  /*0270*/  MOV R2, R0 ;  /* 0x0000000000027202 */ /* 0x000fe20000000f00 */
[----:B------:R-:W-:Y:S06]  /*0280*/  BRA `(.L_x_130) ;  /* 0x0000000000107947 */ /* 0x000fec0003800000 */
.L_x_129:
[----:B------:R-:W2:Y:S02]  /*0290*/  MUFU.RCP R2, R25 ;  /* 0x0000001900027308 */ /* 0x000ea40000001000 */
[----:B--2---:R-:W-:-:S04]  /*02a0*/  FFMA R0, R25, R2, -1 ;  /* 0xbf80000019007423 */ /* 0x004fc80000000002 */
[----:B------:R-:W-:-:S04]  /*02b0*/  FADD.FTZ R19, -R0, -RZ ;  /* 0x800000ff00137221 */ /* 0x000fc80000010100 */
[----:B------:R-:W-:-:S07]  /*02c0*/  FFMA R2, R2, R19, R2 ;  /* 0x0000001302027223 */ /* 0x000fce0000000002 */
.L_x_130:
[----:B------:R-:W-:Y:S05]  /*02d0*/  BSYNC.RECONVERGENT B0 ;  /* 0x0000000000007941 */ /* 0x000fea0003800200 */
.L_x_128:
[----:B-1----:R-:W-:-:S05]  /*02e0*/  IMAD.WIDE.U32 R18, R23, 0x4, R10 ;  /* 0x0000000417127825 */ /* 0x002fca00078e000a */
[----:B------:R-:W2:Y:S01]  /*02f0*/  LDG.E R0, desc[UR4][R18.64] ;  /* 0x0000000412007981 */ /* 0x000ea2000c1e1900 */
[----:B0-----:R-:W-:-:S05]  /*0300*/  IMAD.WIDE.U32 R20, R23, 0x4, R8 ;  /* 0x0000000417147825 */ /* 0x001fca00078e0008 */
[----:B------:R-:W4:Y:S01]  /*0310*/  LDG.E R24, desc[UR4][R20.64] ;  /* 0x0000000414187981 */ /* 0x000f22000c1e1900 */
[----:B-----5:R-:W-:Y:S01]  /*0320*/  FMUL R25, R16, R17 ;  /* 0x0000001110197220 */ /* 0x020fe20000400000 */
[----:B------:R-:W-:Y:S01]  /*0330*/  FMUL R2, R2, -UR10 ;  /* 0x8000000a02027c20 */ /* 0x000fe20008400000 */
[----:B--2---:R-:W-:-:S04]  /*0340*/  FMUL R0, R0, UR8 ;  /* 0x0000000800007c20 */ /* 0x004fc80008400000 */
[----:B------:R-:W-:Y:S01]  /*0350*/  FFMA R25, R17, R25, R0 ;  /* 0x0000001911197223 */ /* 0x000fe20000000000 */
[----:B----4-:R-:W-:Y:S01]  /*0360*/  FMUL R27, R24, UR11 ;  /* 0x0000000b181b7c20 */ /* 0x010fe20008400000 */
[----:B------:R-:W-:Y:S02]  /*0370*/  FMUL R24, R3, R22 ;  /* 0x0000001603187220 */ /* 0x000fe40000400000 */
[----:B------:R-:W-:Y:S01]  /*0380*/  FADD R26, R25, UR9 ;  /* 0x00000009191a7e21 */ /* 0x000fe20008000000 */
[----:B------:R-:W-:Y:S01]  /*0390*/  FFMA R27, R14, R17, R27 ;  /* 0x000000110e1b7223 */ /* 0x000fe2000000001b */
[----:B------:R-:W-:Y:S01]  /*03a0*/  IADD3 R17, PT, PT, R15, R23, RZ ;  /* 0x000000170f117210 */ /* 0x000fe20007ffe0ff */
[----:B---3--:R-:W-:Y:S02]  /*03b0*/  IMAD.WIDE.U32 R22, R23, 0x4, R12 ;  /* 0x0000000417167825 */ /* 0x008fe400078e000c */
[C---:B------:R-:W-:Y:S02]  /*03c0*/  FSETP.GEU.AND P0, PT, |R26|.reuse, 1.175494350822287508e-38, PT ;  /* 0x008000001a00780b */ /* 0x040fe40003f0e200 */
[----:B------:R-:W-:Y:S01]  /*03d0*/  FMUL R29, R27, R2 ;  /* 0x000000021b1d7220 */ /* 0x000fe20000400000 */
[----:B------:R0:W-:Y:S04]  /*03e0*/  STG.E desc[UR4][R20.64], R27 ;  /* 0x0000001b14007986 */ /* 0x0001e8000c101904 */
[----:B------:R0:W-:Y:S06]  /*03f0*/  STG.E desc[UR4][R18.64], R25 ;  /* 0x0000001912007986 */ /* 0x0001ec000c101904 */
[----:B------:R-:W-:-:S04]  /*0400*/  @!P0 FMUL R26, R26, 16777216 ;  /* 0x4b8000001a1a8820 */ /* 0x000fc80000400000 */
[----:B------:R-:W1:Y:S02]  /*0410*/  MUFU.RSQ R0, R26 ;  /* 0x0000001a00007308 */ /* 0x000e640000001400 */
[----:B-1----:R-:W-:Y:S01]  /*0420*/  @!P0 FMUL R0, R0, 4096 ;  /* 0x4580000000008820 */ /* 0x002fe20000400000 */
[----:B------:R-:W-:-:S03]  /*0430*/  ISETP.GE.U32.AND P0, PT, R17, UR7, PT ;  /* 0x0000000711007c0c */ /* 0x000fc6000bf06070 */
[----:B------:R-:W-:-:S05]  /*0440*/  FFMA R29, R0, R29, -R24 ;  /* 0x0000001d001d7223 */ /* 0x000fca0000000818 */
[----:B------:R0:W-:Y:S05]  /*0450*/  STG.E desc[UR4][R22.64], R29 ;  /* 0x0000001d16007986 */ /* 0x0001ea000c101904 */
[----:B------:R-:W-:Y:S05]  /*0460*/  @P0 EXIT ;  /* 0x000000000000094d */ /* 0x000fea0003800000 */
[----:B0-----:R-:W-:-:S05]  /*0470*/  IMAD.WIDE.U32 R20, R17, 0x4, R6 ;  /* 0x0000000411147825 */ /* 0x001fca00078e0006 */
        /* <DEDUP_REMOVED lines=9> */
[----:B0-----:R-:W-:Y:S05]  /*0510*/  @P0 BRA `(.L_x_132) ;  /* 0x0000000000100947 */ /* 0x001fea0003800000 */
[----:B------:R-:W-:Y:S02]  /*0520*/  MOV R0, R25 ;  /* 0x0000001900007202 */ /* 0x000fe40000000f00 */
[----:B------:R-:W-:-:S07]  /*0530*/  MOV R18, 0x550 ;  /* 0x0000055000127802 */ /* 0x000fce0000000f00 */
[----:B-----5:R-:W-:Y:S05]  /*0540*/  CALL.REL.NOINC `($__internal_10_$__cuda_sm20_rcp_rn_f32_slowpath) ;  /* 0x0000000000807944 */ /* 0x020fea0003c00000 */
[----:B------:R-:W-:Y:S05]  /*0550*/  BRA `(.L_x_133) ;  /* 0x0000000000107947 */ /* 0x000fea0003800000 */
.L_x_132:
[----:B------:R-:W0:Y:S02]  /*0560*/  MUFU.RCP R0, R25 ;  /* 0x0000001900007308 */ /* 0x000e240000001000 */
[----:B0-----:R-:W-:-:S04]  /*0570*/  FFMA R2, R25, R0, -1 ;  /* 0xbf80000019027423 */ /* 0x001fc80000000000 */
[----:B------:R-:W-:-:S04]  /*0580*/  FADD.FTZ R19, -R2, -RZ ;  /* 0x800000ff02137221 */ /* 0x000fc80000010100 */
[----:B------:R-:W-:-:S07]  /*0590*/  FFMA R0, R0, R19, R0 ;  /* 0x0000001300007223 */ /* 0x000fce0000000000 */
.L_x_133:
[----:B------:R-:W-:Y:S05]  /*05a0*/  BSYNC.RECONVERGENT B0 ;  /* 0x0000000000007941 */ /* 0x000fea0003800200 */
.L_x_131:
[----:B------:R-:W-:-:S05]  /*05b0*/  IMAD.WIDE.U32 R18, R17, 0x4, R10 ;  /* 0x0000000411127825 */ /* 0x000fca00078e000a */
[----:B------:R-:W2:Y:S01]  /*05c0*/  LDG.E R2, desc[UR4][R18.64] ;  /* 0x0000000412027981 */ /* 0x000ea2000c1e1900 */
[----:B------:R-:W-:-:S05]  /*05d0*/  IMAD.WIDE.U32 R20, R17, 0x4, R8 ;  /* 0x0000000411147825 */ /* 0x000fca00078e0008 */
[----:B------:R-:W3:Y:S01]  /*05e0*/  LDG.E R24, desc[UR4][R20.64] ;  /* 0x0000000414187981 */ /* 0x000ee2000c1e1900 */
[----:B-----5:R-:W-:Y:S01]  /*05f0*/  FMUL R27, R16, R23 ;  /* 0x00000017101b7220 */ /* 0x020fe20000400000 */
[----:B------:R-:W-:Y:S01]  /*0600*/  FMUL R0, R0, -UR10 ;  /* 0x8000000a00007c20 */ /* 0x000fe20008400000 */
[----:B------:R-:W-:Y:S01]  /*0610*/  FMUL R22, R3, R22 ;  /* 0x0000001603167220 */ /* 0x000fe20000400000 */
[----:B--2---:R-:W-:-:S04]  /*0620*/  FMUL R2, R2, UR8 ;  /* 0x0000000802027c20 */ /* 0x004fc80008400000 */
[----:B------:R-:W-:Y:S01]  /*0630*/  FFMA R27, R23, R27, R2 ;  /* 0x0000001b171b7223 */ /* 0x000fe20000000002 */
[----:B---3--:R-:W-:-:S03]  /*0640*/  FMUL R25, R24, UR11 ;  /* 0x0000000b18197c20 */ /* 0x008fc60008400000 */
[----:B------:R-:W-:Y:S01]  /*0650*/  FADD R26, R27, UR9 ;  /* 0x000000091b1a7e21 */ /* 0x000fe20008000000 */
[----:B------:R-:W-:Y:S01]  /*0660*/  FFMA R29, R14, R23, R25 ;  /* 0x000000170e1d7223 */ /* 0x000fe20000000019 */
[----:B------:R-:W-:-:S03]  /*0670*/  IMAD.WIDE.U32 R24, R17, 0x4, R12 ;  /* 0x0000000411187825 */ /* 0x000fc600078e000c */
[C---:B------:R-:W-:Y:S01]  /*0680*/  FSETP.GEU.AND P0, PT, |R26|.reuse, 1.175494350822287508e-38, PT ;  /* 0x008000001a00780b */ /* 0x040fe20003f0e200 */
[----:B------:R-:W-:Y:S01]  /*0690*/  FMUL R23, R29, R0 ;  /* 0x000000001d177220 */ /* 0x000fe20000400000 */
[----:B------:R4:W-:Y:S04]  /*06a0*/  STG.E desc[UR4][R20.64], R29 ;  /* 0x0000001d14007986 */ /* 0x0009e8000c101904 */
[----:B------:R4:W-:Y:S07]  /*06b0*/  STG.E desc[UR4][R18.64], R27 ;  /* 0x0000001b12007986 */ /* 0x0009ee000c101904 */
[----:B------:R-:W-:-:S04]  /*06c0*/  @!P0 FMUL R26, R26, 16777216 ;  /* 0x4b8000001a1a8820 */ /* 0x000fc80000400000 */
[----:B------:R-:W0:Y:S02]  /*06d0*/  MUFU.RSQ R2, R26 ;  /* 0x0000001a00027308 */ /* 0x000e240000001400 */
[----:B0-----:R-:W-:-:S04]  /*06e0*/  @!P0 FMUL R2, R2, 4096 ;  /* 0x4580000002028820 */ /* 0x001fc80000400000 */
[----:B------:R-:W-:Y:S01]  /*06f0*/  FFMA R22, R2, R23, -R22 ;  /* 0x0000001702167223 */ /* 0x000fe20000000816 */
[----:B------:R-:W-:-:S04]  /*0700*/  IADD3 R23, PT, PT, R15, R17, RZ ;  /* 0x000000110f177210 */ /* 0x000fc80007ffe0ff */
[----:B------:R4:W-:Y:S01]  /*0710*/  STG.E desc[UR4][R24.64], R22 ;  /* 0x0000001618007986 */ /* 0x0009e2000c101904 */
[----:B------:R-:W-:-:S13]  /*0720*/  ISETP.GE.U32.AND P0, PT, R23, UR7, PT ;  /* 0x0000000717007c0c */ /* 0x000fda000bf06070 */
[----:B----4-:R-:W-:Y:S05]  /*0730*/  @!P0 BRA `(.L_x_134) ;  /* 0xfffffff800948947 */ /* 0x010fea000383ffff */
[----:B------:R-:W-:Y:S05]  /*0740*/  EXIT ;  /* 0x000000000000794d */ /* 0x000fea0003800000 */
        .weak           $__internal_10_$__cuda_sm20_rcp_rn_f32_slowpath
        .type           $__internal_10_$__cuda_sm20_rcp_rn_f32_slowpath,@function
        .size           $__internal_10_$__cuda_sm20_rcp_rn_f32_slowpath,(.L_x_175 - $__internal_10_$__cuda_sm20_rcp_rn_f32_slowpath)
$__internal_10_$__cuda_sm20_rcp_rn_f32_slowpath:
[----:B------:R-:W-:Y:S01]  /*0750*/  SHF.L.U32 R19, R0, 0x1, RZ ;  /* 0x0000000100137819 */ /* 0x000fe200000006ff */
[----:B------:R-:W-:Y:S03]  /*0760*/  BSSY.RECONVERGENT B1, `(.L_x_135) ;  /* 0x0000030000017945 */ /* 0x000fe60003800200 */
[----:B------:R-:W-:-:S04]  /*0770*/  SHF.R.U32.HI R19, RZ, 0x18, R19 ;  /* 0x00000018ff137819 */ /* 0x000fc80000011613 */
[----:B------:R-:W-:-:S13]  /*0780*/  ISETP.NE.U32.AND P0, PT, R19, RZ, PT ;  /* 0x000000ff1300720c */ /* 0x000fda0003f05070 */
[----:B------:R-:W-:Y:S05]  /*0790*/  @P0 BRA `(.L_x_136) ;  /* 0x0000000000280947 */ /* 0x000fea0003800000 */
[----:B------:R-:W-:-:S04]  /*07a0*/  SHF.L.U32 R2, R0, 0x1, RZ ;  /* 0x0000000100027819 */ /* 0x000fc800000006ff */
[----:B------:R-:W-:-:S13]  /*07b0*/  ISETP.NE.AND P0, PT, R2, RZ, PT ;  /* 0x000000ff0200720c */ /* 0x000fda0003f05270 */
[----:B------:R-:W-:Y:S01]  /*07c0*/  @P0 FFMA R20, R0, 1.84467440737095516160e+19, RZ ;  /* 0x5f80000000140823 */ /* 0x000fe200000000ff */
[----:B------:R-:W-:Y:S08]  /*07d0*/  @!P0 MUFU.RCP R19, R0 ;  /* 0x0000000000138308 */ /* 0x000ff00000001000 */
[----:B------:R-:W0:Y:S02]  /*07e0*/  @P0 MUFU.RCP R21, R20 ;  /* 0x0000001400150308 */ /* 0x000e240000001000 */
[----:B0-----:R-:W-:-:S04]  /*07f0*/  @P0 FFMA R2, R20, R21, -1 ;  /* 0xbf80000014020423 */ /* 0x001fc80000000015 */
[----:B------:R-:W-:-:S04]  /*0800*/  @P0 FADD.FTZ R2, -R2, -RZ ;  /* 0x800000ff02020221 */ /* 0x000fc80000010100 */
[----:B------:R-:W-:-:S04]  /*0810*/  @P0 FFMA R2, R21, R2, R21 ;  /* 0x0000000215020223 */ /* 0x000fc80000000015 */
[----:B------:R-:W-:Y:S01]  /*0820*/  @P0 FFMA R19, R2, 1.84467440737095516160e+19, RZ ;  /* 0x5f80000002130823 */ /* 0x000fe200000000ff */
[----:B------:R-:W-:Y:S06]  /*0830*/  BRA `(.L_x_137) ;  /* 0x0000000000887947 */ /* 0x000fec0003800000 */
.L_x_136:
[----:B------:R-:W-:-:S04]  /*0840*/  IADD3 R2, PT, PT, R19, -0xfd, RZ ;  /* 0xffffff0313027810 */ /* 0x000fc80007ffe0ff */
[----:B------:R-:W-:-:S13]  /*0850*/  ISETP.GT.U32.AND P0, PT, R2, 0x1, PT ;  /* 0x000000010200780c */ /* 0x000fda0003f04070 */
[----:B------:R-:W-:Y:S05]  /*0860*/  @P0 BRA `(.L_x_138) ;  /* 0x0000000000780947 */ /* 0x000fea0003800000 */
[----:B------:R-:W-:Y:S02]  /*0870*/  LOP3.LUT R20, R0, 0x7fffff, RZ, 0xc0, !PT ;  /* 0x007fffff00147812 */ /* 0x000fe400078ec0ff */
[----:B------:R-:W-:Y:S02]  /*0880*/  MOV R25, 0x3 ;  /* 0x0000000300197802 */ /* 0x000fe40000000f00 */
[----:B------:R-:W-:Y:S02]  /*0890*/  LOP3.LUT R27, R20, 0x3f800000, RZ, 0xfc, !PT ;  /* 0x3f800000141b7812 */ /* 0x000fe400078efcff */
[----:B------:R-:W-:Y:S02]  /*08a0*/  SHF.L.U32 R25, R25, R2, RZ ;  /* 0x0000000219197219 */ /* 0x000fe400000006ff */
[----:B------:R-:W0:Y:S01]  /*08b0*/  MUFU.RCP R20, R27 ;  /* 0x0000001b00147308 */ /* 0x000e220000001000 */
[----:B------:R-:W-:Y:S01]  /*08c0*/  IADD3 R19, PT, PT, R19, -0xfc, RZ ;  /* 0xffffff0413137810 */ /* 0x000fe20007ffe0ff */
[----:B0-----:R-:W-:-:S04]  /*08d0*/  FFMA R21, R27, R20, -1 ;  /* 0xbf8000001b157423 */ /* 0x001fc80000000014 */
[----:B------:R-:W-:-:S04]  /*08e0*/  FADD.FTZ R29, -R21, -RZ ;  /* 0x800000ff151d7221 */ /* 0x000fc80000010100 */
[CCC-:B------:R-:W-:Y:S01]  /*08f0*/  FFMA.RM R21, R20.reuse, R29.reuse, R20.reuse ;  /* 0x0000001d14157223 */ /* 0x1c0fe20000004014 */
[----:B------:R-:W-:-:S04]  /*0900*/  FFMA.RP R24, R20, R29, R20 ;  /* 0x0000001d14187223 */ /* 0x000fc80000008014 */
[C---:B------:R-:W-:Y:S02]  /*0910*/  LOP3.LUT R20, R21.reuse, 0x7fffff, RZ, 0xc0, !PT ;  /* 0x007fffff15147812 */ /* 0x040fe400078ec0ff */
[----:B------:R-:W-:Y:S02]  /*0920*/  FSETP.NEU.FTZ.AND P0, PT, R21, R24, PT ;  /* 0x000000181500720b */ /* 0x000fe40003f1d000 */
[----:B------:R-:W-:Y:S02]  /*0930*/  LOP3.LUT R20, R20, 0x800000, RZ, 0xfc, !PT ;  /* 0x0080000014147812 */ /* 0x000fe400078efcff */
[----:B------:R-:W-:Y:S02]  /*0940*/  SEL R21, RZ, 0xffffffff, !P0 ;  /* 0xffffffffff157807 */ /* 0x000fe40004000000 */
[----:B------:R-:W-:Y:S02]  /*0950*/  LOP3.LUT R25, R25, R20, RZ, 0xc0, !PT ;  /* 0x0000001419197212 */ /* 0x000fe400078ec0ff */
[----:B------:R-:W-:-:S02]  /*0960*/  IADD3 R21, PT, PT, -R21, RZ, RZ ;  /* 0x000000ff15157210 */ /* 0x000fc40007ffe1ff */
[-C--:B------:R-:W-:Y:S02]  /*0970*/  SHF.R.U32.HI R25, RZ, R2.reuse, R25 ;  /* 0x00000002ff197219 */ /* 0x080fe40000011619 */
[--C-:B------:R-:W-:Y:S02]  /*0980*/  LOP3.LUT P1, RZ, R21, R2, R20.reuse, 0xf8, !PT ;  /* 0x0000000215ff7212 */ /* 0x100fe4000782f814 */
[C---:B------:R-:W-:Y:S02]  /*0990*/  LOP3.LUT P0, RZ, R25.reuse, 0x1, RZ, 0xc0, !PT ;  /* 0x0000000119ff7812 */ /* 0x040fe4000780c0ff */
[----:B------:R-:W-:Y:S02]  /*09a0*/  LOP3.LUT P2, RZ, R25, 0x2, RZ, 0xc0, !PT ;  /* 0x0000000219ff7812 */ /* 0x000fe4000784c0ff */
[----:B------:R-:W-:Y:S02]  /*09b0*/  SHF.R.U32.HI R19, RZ, R19, R20 ;  /* 0x00000013ff137219 */ /* 0x000fe40000011614 */
[----:B------:R-:W-:-:S02]  /*09c0*/  PLOP3.LUT P0, PT, P0, P1, P2, 0xe0, 0x0 ;  /* 0x000000000000781c */ /* 0x000fc40000703c20 */
[----:B------:R-:W-:Y:S02]  /*09d0*/  LOP3.LUT P1, RZ, R0, 0x7fffff, RZ, 0xc0, !PT ;  /* 0x007fffff00ff7812 */ /* 0x000fe4000782c0ff */
[----:B------:R-:W-:-:S04]  /*09e0*/  SEL R2, RZ, 0x1, !P0 ;  /* 0x00000001ff027807 */ /* 0x000fc80004000000 */
[----:B------:R-:W-:-:S04]  /*09f0*/  IADD3 R2, PT, PT, -R2, RZ, RZ ;  /* 0x000000ff02027210 */ /* 0x000fc80007ffe1ff */
[----:B------:R-:W-:-:S13]  /*0a00*/  ISETP.GE.AND P0, PT, R2, RZ, PT ;  /* 0x000000ff0200720c */ /* 0x000fda0003f06270 */
[----:B------:R-:W-:-:S04]  /*0a10*/  @!P0 IADD3 R19, PT, PT, R19, 0x1, RZ ;  /* 0x0000000113138810 */ /* 0x000fc80007ffe0ff */
[----:B------:R-:W-:-:S04]  /*0a20*/  @!P1 SHF.L.U32 R19, R19, 0x1, RZ ;  /* 0x0000000113139819 */ /* 0x000fc800000006ff */
[----:B------:R-:W-:Y:S01]  /*0a30*/  LOP3.LUT R19, R19, 0x80000000, R0, 0xf8, !PT ;  /* 0x8000000013137812 */ /* 0x000fe200078ef800 */
[----:B------:R-:W-:Y:S06]  /*0a40*/  BRA `(.L_x_137) ;  /* 0x0000000000047947 */ /* 0x000fec0003800000 */
.L_x_138:
[----:B------:R0:W1:Y:S02]  /*0a50*/  MUFU.RCP R19, R0 ;  /* 0x0000000000137308 */ /* 0x0000640000001000 */
.L_x_137:
[----:B------:R-:W-:Y:S05]  /*0a60*/  BSYNC.RECONVERGENT B1 ;  /* 0x0000000000017941 */ /* 0x000fea0003800200 */
.L_x_135:
[----:B01----:R-:W-:Y:S01]  /*0a70*/  MOV R0, R19 ;  /* 0x0000001300007202 */ /* 0x003fe20000000f00 */
[----:B------:R-:W-:-:S04]  /*0a80*/  HFMA2 R19, -RZ, RZ, 0, 0 ;  /* 0x00000000ff137431 */ /* 0x000fc800000001ff */
[----:B------:R-:W-:Y:S05]  /*0a90*/  RET.REL.NODEC R18 `(gas_fx_weight_aware_kernel) ;  /* 0xfffffff412587950 */ /* 0x000fea0003c3ffff */
.L_x_139:
        /* <DEDUP_REMOVED lines=14> */
.L_x_175:


//--------------------- .text.fused_smpe_adam_kernel --------------------------
	.section	.text.fused_smpe_adam_kernel,"ax",@progbits
	.align	128
        .global         fused_smpe_adam_kernel
        .type           fused_smpe_adam_kernel,@function
        .size           fused_smpe_adam_kernel,(.L_x_177 - fused_smpe_adam_kernel)
        .other          fused_smpe_adam_kernel,@"STO_CUDA_ENTRY STV_DEFAULT"
fused_smpe_adam_kernel:
.text.fused_smpe_adam_kernel:
        /* <DEDUP_REMOVED lines=9> */
[----:B------:R-:W1:Y:S08]  /*0090*/  LDC.64 R4, c[0x0][0x390] ;  /* 0x0000e400ff047b82 */ /* 0x000e700000000a00 */
[----:B------:R-:W2:Y:S08]  /*00a0*/  LDC.64 R6, c[0x0][0x388] ;  /* 0x0000e200ff067b82 */ /* 0x000eb00000000a00 */
[----:B------:R-:W3:Y:S01]  /*00b0*/  LDC R14, c[0x0][0x3b4] ;  /* 0x0000ed00ff0e7b82 */ /* 0x000ee20000000800 */
[----:B0-----:R-:W-:-:S04]  /*00c0*/  ISETP.NE.U32.AND P0, PT, RZ, UR4, PT ;  /* 0x00000004ff007c0c */ /* 0x001fc8000bf05070 */
[----:B------:R-:W-:Y:S01]  /*00d0*/  ISETP.NE.AND.EX P0, PT, RZ, UR5, PT, P0 ;  /* 0x00000005ff007c0c */ /* 0x000fe2000bf05300 */
[----:B------:R-:W0:Y:S01]  /*00e0*/  LDCU.64 UR4, c[0x0][0x358] ;  /* 0x00006b00ff0477ac */ /* 0x000e220008000a00 */
[C---:B-1----:R-:W-:Y:S01]  /*00f0*/  IMAD.WIDE R4, R2.reuse, 0x4, R4 ;  /* 0x0000000402047825 */ /* 0x042fe200078e0204 */
[----:B------:R-:W1:Y:S03]  /*0100*/  LDC.64 R8, c[0x0][0x3a0] ;  /* 0x0000e800ff087b82 */ /* 0x000e660000000a00 */
[----:B--2---:R-:W-:-:S05]  /*0110*/  IMAD.WIDE R6, R2, 0x4, R6 ;  /* 0x0000000402067825 */ /* 0x004fca00078e0206 */
[----:B------:R-:W2:Y:S01]  /*0120*/  LDC.64 R12, c[0x0][0x398] ;  /* 0x0000e600ff0c7b82 */ /* 0x000ea20000000a00 */
[----:B0-----:R-:W3:Y:S07]  /*0130*/  LDG.E R3, desc[UR4][R4.64] ;  /* 0x0000000404037981 */ /* 0x001eee000c1e1900 */
[----:B------:R-:W0:Y:S01]  /*0140*/  @P0 LDC.64 R10, c[0x0][0x3a8] ;  /* 0x0000ea00ff0a0b82 */ /* 0x000e220000000a00 */
[----:B------:R2:W4:Y:S01]  /*0150*/  LDG.E R0, desc[UR4][R6.64] ;  /* 0x0000000406007981 */ /* 0x000522000c1e1900 */
[----:B0-----:R-:W-:-:S06]  /*0160*/  @P0 IMAD.WIDE R10, R2, 0x4, R10 ;  /* 0x00000004020a0825 */ /* 0x001fcc00078e020a */
[----:B------:R-:W4:Y:S01]  /*0170*/  @P0 LDG.E R11, desc[UR4][R10.64] ;  /* 0x000000040a0b0981 */ /* 0x000f22000c1e1900 */
[----:B-1----:R-:W-:-:S04]  /*0180*/  IMAD.WIDE R8, R2, 0x4, R8 ;  /* 0x0000000402087825 */ /* 0x002fc800078e0208 */
[----:B--2---:R-:W-:Y:S02]  /*0190*/  IMAD.WIDE R6, R2, 0x4, R12 ;  /* 0x0000000402067825 */ /* 0x004fe400078e020c */
[----:B------:R-:W0:Y:S02]  /*01a0*/  LDC R13, c[0x0][0x3b8] ;  /* 0x0000ee00ff0d7b82 */ /* 0x000e240000000800 */
[----:B---3--:R-:W-:Y:S01]  /*01b0*/  FMUL R3, R3, R14 ;  /* 0x0000000e03037220 */ /* 0x008fe20000400000 */
[----:B------:R-:W-:Y:S01]  /*01c0*/  FADD R14, -R14, 1 ;  /* 0x3f8000000e0e7421 */ /* 0x000fe20000000100 */
[----:B----4-:R-:W-:-:S04]  /*01d0*/  @P0 FMUL R0, R0, R11 ;  /* 0x0000000b00000220 */ /* 0x010fc80000400000 */
[----:B------:R-:W-:Y:S02]  /*01e0*/  FFMA R15, R14, R0, R3 ;  /* 0x000000000e0f7223 */ /* 0x000fe40000000003 */
[----:B------:R1:W5:Y:S04]  /*01f0*/  LDG.E R3, desc[UR4][R8.64] ;  /* 0x0000000408037981 */ /* 0x000368000c1e1900 */
        /* <DEDUP_REMOVED lines=13> */
[----:B0----5:R-:W-:Y:S05]  /*02d0*/  CALL.REL.NOINC `($__internal_11_$__cuda_sm20_sqrt_rn_f32_slowpath) ;  /* 0x0000000000747944 */ /* 0x021fea0003c00000 */
[----:B------:R-:W-:Y:S05]  /*02e0*/  BRA `(.L_x_142) ;  /* 0x0000000000107947 */ /* 0x000fea0003800000 */
.L_x_141:
[----:B0-----:R-:W-:Y:S01]  /*02f0*/  FMUL.FTZ R0, R13, R10 ;  /* 0x0000000a0d007220 */ /* 0x001fe20000410000 */
[----:B------:R-:W-:-:S03]  /*0300*/  FMUL.FTZ R6, R10, 0.5 ;  /* 0x3f0000000a067820 */ /* 0x000fc60000410000 */
[----:B------:R-:W-:-:S04]  /*0310*/  FFMA R7, -R0, R0, R13 ;  /* 0x0000000000077223 */ /* 0x000fc8000000010d */
[----:B------:R-:W-:-:S07]  /*0320*/  FFMA R0, R7, R6, R0 ;  /* 0x0000000607007223 */ /* 0x000fce0000000000 */
.L_x_142:
[----:B------:R-:W-:Y:S05]  /*0330*/  BSYNC.RECONVERGENT B0 ;  /* 0x0000000000007941 */ /* 0x000fea0003800200 */
.L_x_140:
[----:B------:R-:W2:Y:S01]  /*0340*/  LDG.E R5, desc[UR4][R4.64] ;  /* 0x0000000404057981 */ /* 0x000ea2000c1e1900 */
[----:B------:R-:W0:Y:S01]  /*0350*/  LDCU UR6, c[0x0][0x3bc] ;  /* 0x00007780ff0677ac */ /* 0x000e220008000800 */
[----:B------:R-:W-:Y:S01]  /*0360*/  BSSY.RECONVERGENT B0, `(.L_x_143) ;  /* 0x0000010000007945 */ /* 0x000fe20003800200 */
[----:B0-----:R-:W-:Y:S01]  /*0370*/  FADD R9, R0, UR6 ;  /* 0x0000000600097e21 */ /* 0x001fe20008000000 */
[----:B------:R-:W0:Y:S03]  /*0380*/  LDCU UR6, c[0x0][0x3b0] ;  /* 0x00007600ff0677ac */ /* 0x000e260008000800 */
[----:B------:R-:W1:Y:S01]  /*0390*/  MUFU.RCP R6, R9 ;  /* 0x0000000900067308 */ /* 0x000e620000001000 */
[----:B0----5:R-:W-:Y:S01]  /*03a0*/  FMUL R0, R3, -UR6 ;  /* 0x8000000603007c20 */ /* 0x021fe20008400000 */
        /* <DEDUP_REMOVED lines=9> */
[----:B------:R-:W-:Y:S05]  /*0440*/  CALL.REL.NOINC `($__internal_12_$__cuda_sm3x_div_rn_noftz_f32_slowpath) ;  /* 0x0000000000787944 */ /* 0x000fea0003c00000 */
[----:B------:R-:W-:-:S07]  /*0450*/  IMAD.MOV.U32 R7, RZ, RZ, R0 ;  /* 0x000000ffff077224 */ /* 0x000fce00078e0000 */
.L_x_144:
[----:B------:R-:W-:Y:S05]  /*0460*/  BSYNC.RECONVERGENT B0 ;  /* 0x0000000000007941 */ /* 0x000fea0003800200 */
.L_x_143:
[----:B------:R-:W0:Y:S02]  /*0470*/  LDC.64 R4, c[0x0][0x380] ;  /* 0x0000e000ff047b82 */ /* 0x000e240000000a00 */
[----:B0-----:R-:W-:-:S05]  /*0480*/  IMAD.WIDE R2, R2, 0x4, R4 ;  /* 0x0000000402027825 */ /* 0x001fca00078e0204 */
[----:B------:R-:W-:Y:S01]  /*0490*/  STG.E desc[UR4][R2.64], R7 ;  /* 0x0000000702007986 */ /* 0x000fe2000c101904 */
[----:B------:R-:W-:Y:S05]  /*04a0*/  EXIT ;  /* 0x000000000000794d */ /* 0x000fea0003800000 */
        .weak           $__internal_11_$__cuda_sm20_sqrt_rn_f32_slowpath
        .type           $__internal_11_$__cuda_sm20_sqrt_rn_f32_slowpath,@function
        .size           $__internal_11_$__cuda_sm20_sqrt_rn_f32_slowpath,($__internal_12_$__cuda_sm3x_div_rn_noftz_f32_slowpath - $__internal_11_$__cuda_sm20_sqrt_rn_f32_slowpath)
$__internal_11_$__cuda_sm20_sqrt_rn_f32_slowpath:
[----:B------:R-:W-:-:S13]  /*04b0*/  LOP3.LUT P0, RZ, R13, 0x7fffffff, RZ, 0xc0, !PT ;  /* 0x7fffffff0dff7812 */ /* 0x000fda000780c0ff */
[----:B------:R-:W-:Y:S01]  /*04c0*/  @!P0 MOV R6, R13 ;  /* 0x0000000d00068202 */ /* 0x000fe20000000f00 */
[----:B------:R-:W-:Y:S06]  /*04d0*/  @!P0 BRA `(.L_x_145) ;  /* 0x0000000000448947 */ /* 0x000fec0003800000 */
        /* <DEDUP_REMOVED lines=17> */
.L_x_145:
[----:B------:R-:W-:Y:S02]  /*05f0*/  HFMA2 R7, -RZ, RZ, 0, 0 ;  /* 0x00000000ff077431 */ /* 0x000fe400000001ff */
[----:B------:R-:W-:Y:S02]  /*0600*/  IMAD.MOV.U32 R0, RZ, RZ, R6 ;  /* 0x000000ffff007224 */ /* 0x000fe400078e0006 */
[----:B------:R-:W-:-:S04]  /*0610*/  IMAD.MOV.U32 R6, RZ, RZ, R11 ;  /* 0x000000ffff067224 */ /* 0x000fc800078e000b */
[----:B------:R-:W-:Y:S05]  /*0620*/  RET.REL.NODEC R6 `(fused_smpe_adam_kernel) ;  /* 0xfffffff806747950 */ /* 0x000fea0003c3ffff */
        .weak           $__internal_12_$__cuda_sm3x_div_rn_noftz_f32_slowpath
        .type           $__internal_12_$__cuda_sm3x_div_rn_noftz_f32_slowpath,@function
        .size           $__internal_12_$__cuda_sm3x_div_rn_noftz_f32_slowpath,(.L_x_177 - $__internal_12_$__cuda_sm3x_div_rn_noftz_f32_slowpath)
$__internal_12_$__cuda_sm3x_div_rn_noftz_f32_slowpath:
[--C-:B------:R-:W-:Y:S01]  /*0630*/  SHF.R.U32.HI R5, RZ, 0x17, R9.reuse ;  /* 0x00000017ff057819 */ /* 0x100fe20000011609 */
[----:B------:R-:W-:Y:S01]  /*0640*/  BSSY.RECONVERGENT B1, `(.L_x_146) ;  /* 0x0000065000017945 */ /* 0x000fe20003800200 */
[----:B------:R-:W-:Y:S01]  /*0650*/  SHF.R.U32.HI R3, RZ, 0x17, R0 ;  /* 0x00000017ff037819 */ /* 0x000fe20000011600 */
[----:B------:R-:W-:Y:S01]  /*0660*/  IMAD.MOV.U32 R7, RZ, RZ, R9 ;  /* 0x000000ffff077224 */ /* 0x000fe200078e0009 */
        /* <DEDUP_REMOVED lines=33> */
.L_x_147:
        /* <DEDUP_REMOVED lines=51> */
.L_x_154:
[----:B------:R-:W-:-:S04]  /*0bb0*/  LOP3.LUT R0, R0, 0x80000000, RZ, 0xc0, !PT ;  /* 0x8000000000007812 */ /* 0x000fc800078ec0ff */
[----:B------:R-:W-:Y:S01]  /*0bc0*/  LOP3.LUT R0, R0, 0x7f800000, RZ, 0xfc, !PT ;  /* 0x7f80000000007812 */ /* 0x000fe200078efcff */
[----:B------:R-:W-:Y:S06]  /*0bd0*/  BRA `(.L_x_155) ;  /* 0x0000000000047947 */ /* 0x000fec0003800000 */
.L_x_153:
[----:B------:R-:W-:-:S07]  /*0be0*/  IMAD R0, R5, 0x800000, R0 ;  /* 0x0080000005007824 */ /* 0x000fce00078e0200 */
.L_x_155:
[----:B------:R-:W-:Y:S05]  /*0bf0*/  BSYNC.RECONVERGENT B2 ;  /* 0x0000000000027941 */ /* 0x000fea0003800200 */
.L_x_152:
[----:B------:R-:W-:Y:S05]  /*0c00*/  BRA `(.L_x_156) ;  /* 0x0000000000207947 */ /* 0x000fea0003800000 */
.L_x_151:
[----:B------:R-:W-:-:S04]  /*0c10*/  LOP3.LUT R0, R7, 0x80000000, R6, 0x48, !PT ;  /* 0x8000000007007812 */ /* 0x000fc800078e4806 */
[----:B------:R-:W-:Y:S01]  /*0c20*/  LOP3.LUT R0, R0, 0x7f800000, RZ, 0xfc, !PT ;  /* 0x7f80000000007812 */ /* 0x000fe200078efcff */
[----:B------:R-:W-:Y:S06]  /*0c30*/  BRA `(.L_x_156) ;  /* 0x0000000000147947 */ /* 0x000fec0003800000 */
.L_x_150:
[----:B------:R-:W-:Y:S01]  /*0c40*/  LOP3.LUT R0, R7, 0x80000000, R6, 0x48, !PT ;  /* 0x8000000007007812 */ /* 0x000fe200078e4806 */
[----:B------:R-:W-:Y:S06]  /*0c50*/  BRA `(.L_x_156) ;  /* 0x00000000000c7947 */ /* 0x000fec0003800000 */
.L_x_149:
[----:B------:R-:W0:Y:S01]  /*0c60*/  MUFU.RSQ R0, -QNAN ;  /* 0xffc0000000007908 */ /* 0x000e220000001400 */
[----:B------:R-:W-:Y:S05]  /*0c70*/  BRA `(.L_x_156) ;  /* 0x0000000000047947 */ /* 0x000fea0003800000 */
.L_x_148:
[----:B------:R-:W-:-:S07]  /*0c80*/  FADD.FTZ R0, R0, R3 ;  /* 0x0000000300007221 */ /* 0x000fce0000010000 */
.L_x_156:
[----:B------:R-:W-:Y:S05]  /*0c90*/  BSYNC.RECONVERGENT B1 ;  /* 0x0000000000017941 */ /* 0x000fea0003800200 */
.L_x_146:
[----:B------:R-:W-:-:S04]  /*0ca0*/  HFMA2 R5, -RZ, RZ, 0, 0 ;  /* 0x00000000ff057431 */ /* 0x000fc800000001ff */
[----:B0-----:R-:W-:Y:S05]  /*0cb0*/  RET.REL.NODEC R4 `(fused_smpe_adam_kernel) ;  /* 0xfffffff004d07950 */ /* 0x001fea0003c3ffff */
.L_x_157:
        /* <DEDUP_REMOVED lines=12> */
.L_x_177:


//--------------------- .text.compute_grad_norm   --------------------------
	.section	.text.compute_grad_norm,"ax",@progbits
	.align	128
        .global         compute_grad_norm
        .type           compute_grad_norm,@function
        .size           compute_grad_norm,(.L_x_192 - compute_grad_norm)
        .other          compute_grad_norm,@"STO_CUDA_ENTRY STV_DEFAULT"
compute_grad_norm:
.text.compute_grad_norm:
[----:B------:R-:W-:Y:S01]  /*0000*/  LDC R1, c[0x0][0x37c] ;  /* 0x0000df00ff017b82 */ /* 0x000fe20000000800 */
[----:B------:R-:W0:Y:S07]  /*0010*/  S2R R0, SR_TID.X ;  /* 0x0000000000007919 */ /* 0x000e2e0000002100 */
[----:B------:R-:W0:Y:S01]  /*0020*/  S2UR UR6, SR_CTAID.X ;  /* 0x00000000000679c3 */ /* 0x000e220000002500 */
[----:B------:R-:W1:Y:S01]  /*0030*/  LDCU UR8, c[0x0][0x390] ;  /* 0x00007200ff0877ac */ /* 0x000e620008000800 */
[----:B------:R-:W-:Y:S01]  /*0040*/  BSSY.RECONVERGENT B0, `(.L_x_158) ;  /* 0x0000025000007945 */ /* 0x000fe20003800200 */
[----:B------:R-:W-:Y:S01]  /*0050*/  HFMA2 R8, -RZ, RZ, 0, 0 ;  /* 0x00000000ff087431 */ /* 0x000fe200000001ff */
[----:B------:R-:W2:Y:S04]  /*0060*/  LDCU.64 UR4, c[0x0][0x358] ;  /* 0x00006b00ff0477ac */ /* 0x000ea80008000a00 */
[----:B------:R-:W0:Y:S01]  /*0070*/  LDC R3, c[0x0][0x360] ;  /* 0x0000d800ff037b82 */ /* 0x000e220000000800 */
[----:B------:R-:W3:Y:S01]  /*0080*/  LDCU UR7, c[0x0][0x370] ;  /* 0x00006e00ff0777ac */ /* 0x000ee20008000800 */
[----:B0-----:R-:W-:-:S02]  /*0090*/  IMAD R4, R3, UR6, R0 ;  /* 0x0000000603047c24 */ /* 0x001fc4000f8e0200 */
[----:B---3--:R-:W-:-:S03]  /*00a0*/  IMAD R6, R3, UR7, RZ ;  /* 0x0000000703067c24 */ /* 0x008fc6000f8e02ff */
[----:B-1----:R-:W-:-:S13]  /*00b0*/  ISETP.GE.U32.AND P0, PT, R4, UR8, PT ;  /* 0x0000000804007c0c */ /* 0x002fda000bf06070 */
[----:B--2---:R-:W-:Y:S05]  /*00c0*/  @P0 BRA `(.L_x_159) ;  /* 0x0000000000700947 */ /* 0x004fea0003800000 */
[----:B------:R-:W0:Y:S01]  /*00d0*/  LDC R10, c[0x0][0x390] ;  /* 0x0000e400ff0a7b82 */ /* 0x000e220000000800 */
[----:B------:R-:W-:Y:S02]  /*00e0*/  MOV R7, R4 ;  /* 0x0000000400077202 */ /* 0x000fe40000000f00 */
[----:B------:R-:W-:-:S05]  /*00f0*/  MOV R8, RZ ;  /* 0x000000ff00087202 */ /* 0x000fca0000000f00 */
[----:B------:R-:W1:Y:S02]  /*0100*/  LDC.64 R2, c[0x0][0x380] ;  /* 0x0000e000ff027b82 */ /* 0x000e640000000a00 */
.L_x_160:
[----:B-1----:R-:W-:-:S06]  /*0110*/  IMAD.WIDE.U32 R4, R7, 0x4, R2 ;  /* 0x0000000407047825 */ /* 0x002fcc00078e0002 */
[----:B------:R-:W2:Y:S01]  /*0120*/  LDG.E R5, desc[UR4][R4.64] ;  /* 0x0000000404057981 */ /* 0x000ea2000c1e1900 */
[----:B------:R-:W-:-:S04]  /*0130*/  IADD3 R7, PT, PT, R6, R7, RZ ;  /* 0x0000000706077210 */ /* 0x000fc80007ffe0ff */
[----:B0-----:R-:W-:Y:S01]  /*0140*/  ISETP.GE.U32.AND P0, PT, R7, R10, PT ;  /* 0x0000000a0700720c */ /* 0x001fe20003f06070 */
[----:B--2---:R-:W-:-:S12]  /*0150*/  FFMA R8, R5, R5, R8 ;  /* 0x0000000505087223 */ /* 0x004fd80000000008 */
[----:B------:R-:W-:Y:S05]  /*0160*/  @P0 BRA `(.L_x_159) ;  /* 0x0000000000480947 */ /* 0x000fea0003800000 */
[----:B------:R-:W-:-:S06]  /*0170*/  IMAD.WIDE.U32 R4, R7, 0x4, R2 ;  /* 0x0000000407047825 */ /* 0x000fcc00078e0002 */
[----:B------:R-:W2:Y:S01]  /*0180*/  LDG.E R5, desc[UR4][R4.64] ;  /* 0x0000000404057981 */ /* 0x000ea2000c1e1900 */
[----:B------:R-:W-:-:S04]  /*0190*/  IADD3 R7, PT, PT, R6, R7, RZ ;  /* 0x0000000706077210 */ /* 0x000fc80007ffe0ff */
[----:B------:R-:W-:Y:S01]  /*01a0*/  ISETP.GE.U32.AND P0, PT, R7, R10, PT ;  /* 0x0000000a0700720c */ /* 0x000fe20003f06070 */
        /* <DEDUP_REMOVED lines=13> */
[----:B------:R-:W-:Y:S05]  /*0280*/  @!P0 BRA `(.L_x_160) ;  /* 0xfffffffc00a08947 */ /* 0x000fea000383ffff */
.L_x_159:
[----:B------:R-:W-:Y:S05]  /*0290*/  BSYNC.RECONVERGENT B0 ;  /* 0x0000000000007941 */ /* 0x000fea0003800200 */
.L_x_158:
[----:B------:R-:W0:Y:S01]  /*02a0*/  SHFL.DOWN PT, R3, R8, 0x10, 0x1f ;  /* 0x0a001f0008037f89 */ /* 0x000e2200000e0000 */
[----:B------:R-:W-:Y:S01]  /*02b0*/  LOP3.LUT P0, RZ, R0, 0x1f, RZ, 0xc0, !PT ;  /* 0x0000001f00ff7812 */ /* 0x000fe2000780c0ff */
[----:B0-----:R-:W-:-:S05]  /*02c0*/  FADD R3, R3, R8 ;  /* 0x0000000803037221 */ /* 0x001fca0000000000 */
[----:B------:R-:W0:Y:S02]  /*02d0*/  SHFL.DOWN PT, R2, R3, 0x8, 0x1f ;  /* 0x09001f0003027f89 */ /* 0x000e2400000e0000 */
[----:B0-----:R-:W-:-:S05]  /*02e0*/  FADD R2, R3, R2 ;  /* 0x0000000203027221 */ /* 0x001fca0000000000 */
[----:B------:R-:W0:Y:S02]  /*02f0*/  SHFL.DOWN PT, R5, R2, 0x4, 0x1f ;  /* 0x08801f0002057f89 */ /* 0x000e2400000e0000 */
[----:B0-----:R-:W-:-:S05]  /*0300*/  FADD R5, R2, R5 ;  /* 0x0000000502057221 */ /* 0x001fca0000000000 */
[----:B------:R-:W0:Y:S02]  /*0310*/  SHFL.DOWN PT, R4, R5, 0x2, 0x1f ;  /* 0x08401f0005047f89 */ /* 0x000e2400000e0000 */
[----:B0-----:R-:W-:-:S05]  /*0320*/  FADD R4, R5, R4 ;  /* 0x0000000405047221 */ /* 0x001fca0000000000 */
[----:B------:R0:W1:Y:S01]  /*0330*/  SHFL.DOWN PT, R7, R4, 0x1, 0x1f ;  /* 0x08201f0004077f89 */ /* 0x00006200000e0000 */
[----:B------:R-:W-:Y:S05]  /*0340*/  @P0 EXIT ;  /* 0x000000000000094d */ /* 0x000fea0003800000 */
[----:B------:R-:W2:Y:S01]  /*0350*/  LDC.64 R2, c[0x0][0x388] ;  /* 0x0000e200ff027b82 */ /* 0x000ea20000000a00 */
[----:B-1----:R-:W-:-:S05]  /*0360*/  FADD R7, R4, R7 ;  /* 0x0000000704077221 */ /* 0x002fca0000000000 */
[----:B--2---:R-:W-:Y:S01]  /*0370*/  REDG.E.ADD.F32.FTZ.RN.STRONG.GPU desc[UR4][R2.64], R7 ;  /* 0x00000007020079a6 */ /* 0x004fe2000c12f304 */
[----:B------:R-:W-:Y:S05]  /*0380*/  EXIT ;  /* 0x000000000000794d */ /* 0x000fea0003800000 */
.L_x_161:
        /* <DEDUP_REMOVED lines=15> */
.L_x_192:


//--------------------- .text.gas_fx_robust_kernel --------------------------
	.section	.text.gas_fx_robust_kernel,"ax",@progbits
	.align	128
        .global         gas_fx_robust_kernel
        .type           gas_fx_robust_kernel,@function
        .size           gas_fx_robust_kernel,(.L_x_193 - gas_fx_robust_kernel)
        .other          gas_fx_robust_kernel,@"STO_CUDA_ENTRY STV_DEFAULT"
gas_fx_robust_kernel:
.text.gas_fx_robust_kernel:
        /* <DEDUP_REMOVED lines=12> */
[----:B0-----:R-:W-:-:S06]  /*00c0*/  IMAD.WIDE R6, R9, 0x4, R6 ;  /* 0x0000000409067825 */ /* 0x001fcc00078e0206 */
[----:B-1----:R-:W4:Y:S01]  /*00d0*/  LDG.E R6, desc[UR4][R6.64] ;  /* 0x0000000406067981 */ /* 0x002f22000c1e1900 */
[----:B--2---:R-:W-:-:S05]  /*00e0*/  IMAD.WIDE R2, R9, 0x4, R2 ;  /* 0x0000000409027825 */ /* 0x004fca00078e0202 */
[----:B------:R-:W2:Y:S01]  /*00f0*/  LDG.E R8, desc[UR4][R2.64] ;  /* 0x0000000402087981 */ /* 0x000ea2000c1e1900 */
[----:B---3--:R-:W-:Y:S01]  /*0100*/  FADD R11, -R5, 1 ;  /* 0x3f800000050b7421 */ /* 0x008fe20000000100 */
[----:B----4-:R-:W-:-:S04]  /*0110*/  FSETP.LT.AND P0, PT, R6, RZ, PT ;  /* 0x000000ff0600720b */ /* 0x010fc80003f01000 */
[----:B------:R-:W-:Y:S02]  /*0120*/  SEL R0, RZ, 0xffffffff, !P0 ;  /* 0xffffffffff007807 */ /* 0x000fe40004000000 */
[----:B------:R-:W-:Y:S02]  /*0130*/  FSETP.GT.AND P0, PT, R6, RZ, PT ;  /* 0x000000ff0600720b */ /* 0x000fe40003f04000 */
[----:B------:R-:W-:Y:S01]  /*0140*/  I2FP.F32.S32 R0, R0 ;  /* 0x0000000000007245 */ /* 0x000fe20000201400 */
[----:B------:R-:W0:Y:S03]  /*0150*/  LDC.64 R6, c[0x0][0x380] ;  /* 0x0000e000ff067b82 */ /* 0x000e260000000a00 */
[----:B------:R-:W-:-:S05]  /*0160*/  FSEL R0, R0, 1, !P0 ;  /* 0x3f80000000007808 */ /* 0x000fca0004000000 */
[----:B------:R-:W-:-:S04]  /*0170*/  FMUL R11, R0, R11 ;  /* 0x0000000b000b7220 */ /* 0x000fc80000400000 */
[----:B--2---:R-:W-:-:S05]  /*0180*/  FFMA R11, R8, R5, R11 ;  /* 0x00000005080b7223 */ /* 0x004fca000000000b */
[C---:B------:R-:W-:Y:S01]  /*0190*/  FSETP.LT.AND P0, PT, R11.reuse, RZ, PT ;  /* 0x000000ff0b00720b */ /* 0x040fe20003f01000 */
[----:B------:R-:W-:Y:S03]  /*01a0*/  STG.E desc[UR4][R2.64], R11 ;  /* 0x0000000b02007986 */ /* 0x000fe6000c101904 */
[----:B------:R-:W-:Y:S02]  /*01b0*/  SEL R0, RZ, 0xffffffff, !P0 ;  /* 0xffffffffff007807 */ /* 0x000fe40004000000 */
[----:B------:R-:W-:Y:S01]  /*01c0*/  FSETP.GT.AND P0, PT, R11, RZ, PT ;  /* 0x000000ff0b00720b */ /* 0x000fe20003f04000 */
[----:B0-----:R-:W-:Y:S01]  /*01d0*/  IMAD.WIDE R6, R9, 0x4, R6 ;  /* 0x0000000409067825 */ /* 0x001fe200078e0206 */
[----:B------:R-:W-:-:S04]  /*01e0*/  I2FP.F32.S32 R0, R0 ;  /* 0x0000000000007245 */ /* 0x000fc80000201400 */
[----:B------:R-:W-:-:S05]  /*01f0*/  FSEL R5, R0, 1, !P0 ;  /* 0x3f80000000057808 */ /* 0x000fca0004000000 */
[----:B------:R-:W-:-:S05]  /*0200*/  FMUL R5, R5, -R4 ;  /* 0x8000000405057220 */ /* 0x000fca0000400000 */
[----:B------:R-:W-:Y:S01]  /*0210*/  STG.E desc[UR4][R6.64], R5 ;  /* 0x0000000506007986 */ /* 0x000fe2000c101904 */
[----:B------:R-:W-:Y:S05]  /*0220*/  EXIT ;  /* 0x000000000000794d */ /* 0x000fea0003800000 */
.L_x_162:
        /* <DEDUP_REMOVED lines=13> */
.L_x_193:


//--------------------- .text.gas_fx_kernel       --------------------------
	.section	.text.gas_fx_kernel,"ax",@progbits
	.align	128
        .global         gas_fx_kernel
        .type           gas_fx_kernel,@function
        .size           gas_fx_kernel,(.L_x_194 - gas_fx_kernel)
        .other          gas_fx_kernel,@"STO_CUDA_ENTRY STV_DEFAULT"
gas_fx_kernel:
.text.gas_fx_kernel:
        /* <DEDUP_REMOVED lines=13> */
[----:B------:R-:W3:Y:S08]  /*00d0*/  LDC R24, c[0x0][0x3a8] ;  /* 0x0000ea00ff187b82 */ /* 0x000ef00000000800 */
[----:B------:R-:W4:Y:S08]  /*00e0*/  LDC R5, c[0x0][0x3b4] ;  /* 0x0000ed00ff057b82 */ /* 0x000f300000000800 */
[----:B------:R-:W2:Y:S01]  /*00f0*/  LDC.64 R16, c[0x0][0x390] ;  /* 0x0000e400ff107b82 */ /* 0x000ea20000000a00 */
[----:B0-----:R-:W-:Y:S01]  /*0100*/  FADD R2, -R19, 1 ;  /* 0x3f80000013027421 */ /* 0x001fe20000000100 */
[----:B-1----:R-:W-:-:S06]  /*0110*/  FMUL R4, R18, UR6 ;  /* 0x0000000612047c20 */ /* 0x002fcc0008400000 */
[----:B------:R-:W0:Y:S01]  /*0120*/  LDC.64 R14, c[0x0][0x398] ;  /* 0x0000e600ff0e7b82 */ /* 0x000e220000000a00 */
[----:B---3--:R-:W-:-:S07]  /*0130*/  FADD R24, -R24, 1 ;  /* 0x3f80000018187421 */ /* 0x008fce0000000100 */
[----:B------:R-:W1:Y:S08]  /*0140*/  LDC.64 R12, c[0x0][0x380] ;  /* 0x0000e000ff0c7b82 */ /* 0x000e700000000a00 */
[----:B------:R-:W3:Y:S08]  /*0150*/  LDC.64 R10, c[0x0][0x388] ;  /* 0x0000e200ff0a7b82 */ /* 0x000ef00000000a00 */
[----:B------:R-:W0:Y:S08]  /*0160*/  LDC.64 R8, c[0x0][0x3a0] ;  /* 0x0000e800ff087b82 */ /* 0x000e300000000a00 */
[----:B--2-4-:R-:W0:Y:S02]  /*0170*/  LDC.64 R6, c[0x0][0x3a8] ;  /* 0x0000ea00ff067b82 */ /* 0x014e240000000a00 */
.L_x_163:
[----:B--23--:R-:W-:-:S04]  /*0180*/  IMAD.WIDE.U32 R28, R21, 0x4, R10 ;  /* 0x00000004151c7825 */ /* 0x00cfc800078e000a */
[C---:B0-----:R-:W-:Y:S02]  /*0190*/  IMAD.WIDE.U32 R18, R21.reuse, 0x4, R14 ;  /* 0x0000000415127825 */ /* 0x041fe400078e000e */
[----:B------:R-:W2:Y:S04]  /*01a0*/  LDG.E R29, desc[UR4][R28.64] ;  /* 0x000000041c1d7981 */ /* 0x000ea8000c1e1900 */
[----:B------:R-:W3:Y:S01]  /*01b0*/  LDG.E R25, desc[UR4][R18.64] ;  /* 0x0000000412197981 */ /* 0x000ee2000c1e1900 */
[----:B------:R-:W-:-:S05]  /*01c0*/  IMAD.WIDE.U32 R22, R21, 0x4, R16 ;  /* 0x0000000415167825 */ /* 0x000fca00078e0010 */
[----:B------:R-:W4:Y:S01]  /*01d0*/  LDG.E R0, desc[UR4][R22.64] ;  /* 0x0000000416007981 */ /* 0x000f22000c1e1900 */
[----:B--2---:R-:W-:Y:S01]  /*01e0*/  FMUL R26, R24, R29 ;  /* 0x0000001d181a7220 */ /* 0x004fe20000400000 */
[----:B---3--:R-:W-:-:S04]  /*01f0*/  FMUL R20, R25, R6 ;  /* 0x0000000619147220 */ /* 0x008fc80000400000 */
[----:B------:R-:W-:Y:S01]  /*0200*/  FFMA R25, R29, R26, R20 ;  /* 0x0000001a1d197223 */ /* 0x000fe20000000014 */
[----:B----4-:R-:W-:Y:S01]  /*0210*/  FMUL R27, R0, R9 ;  /* 0x00000009001b7220 */ /* 0x010fe20000400000 */
[----:B------:R-:W-:Y:S02]  /*0220*/  IADD3 R0, PT, PT, R3, R21, RZ ;  /* 0x0000001503007210 */ /* 0x000fe40007ffe0ff */
[----:B------:R-:W-:Y:S01]  /*0230*/  FADD R26, R25, R7 ;  /* 0x00000007191a7221 */ /* 0x000fe20000000000 */
[----:B-1----:R-:W-:-:S04]  /*0240*/  IMAD.WIDE.U32 R20, R21, 0x4, R12 ;  /* 0x0000000415147825 */ /* 0x002fc800078e000c */
[-C--:B------:R-:W-:Y:S01]  /*0250*/  FFMA R27, R2, R29.reuse, R27 ;  /* 0x0000001d021b7223 */ /* 0x080fe2000000001b */
[----:B------:R-:W-:Y:S01]  /*0260*/  FMUL R29, R4, R29 ;  /* 0x0000001d041d7220 */ /* 0x000fe20000400000 */
[C---:B------:R-:W-:Y:S02]  /*0270*/  FSETP.GEU.AND P0, PT, |R26|.reuse, 1.175494350822287508e-38, PT ;  /* 0x008000001a00780b */ /* 0x040fe40003f0e200 */
[----:B------:R-:W-:Y:S01]  /*0280*/  FMUL R28, R27, -R8 ;  /* 0x800000081b1c7220 */ /* 0x000fe20000400000 */
[----:B------:R0:W-:Y:S04]  /*0290*/  STG.E desc[UR4][R22.64], R27 ;  /* 0x0000001b16007986 */ /* 0x0001e8000c101904 */
[----:B------:R0:W-:Y:S06]  /*02a0*/  STG.E desc[UR4][R18.64], R25 ;  /* 0x0000001912007986 */ /* 0x0001ec000c101904 */
[----:B------:R-:W-:-:S06]  /*02b0*/  @!P0 FMUL R26, R26, 16777216 ;  /* 0x4b8000001a1a8820 */ /* 0x000fcc0000400000 */
[----:B------:R-:W1:Y:S02]  /*02c0*/  MUFU.RSQ R26, R26 ;  /* 0x0000001a001a7308 */ /* 0x000e640000001400 */
[----:B-1----:R-:W-:Y:S01]  /*02d0*/  @!P0 FMUL R26, R26, 4096 ;  /* 0x458000001a1a8820 */ /* 0x002fe20000400000 */
[----:B------:R-:W-:-:S03]  /*02e0*/  ISETP.GE.U32.AND P0, PT, R0, R5, PT ;  /* 0x000000050000720c */ /* 0x000fc60003f06070 */
[----:B------:R-:W-:-:S05]  /*02f0*/  FFMA R29, R26, R28, -R29 ;  /* 0x0000001c1a1d7223 */ /* 0x000fca000000081d */
[----:B------:R0:W-:Y:S05]  /*0300*/  STG.E desc[UR4][R20.64], R29 ;  /* 0x0000001d14007986 */ /* 0x0001ea000c101904 */
[----:B------:R-:W-:Y:S05]  /*0310*/  @P0 EXIT ;  /* 0x000000000000094d */ /* 0x000fea0003800000 */
[----:B0-----:R-:W-:-:S04]  /*0320*/  IMAD.WIDE.U32 R28, R0, 0x4, R10 ;  /* 0x00000004001c7825 */ /* 0x001fc800078e000a */
[C---:B------:R-:W-:Y:S01]  /*0330*/  IMAD.WIDE.U32 R18, R0.reuse, 0x4, R14 ;  /* 0x0000000400127825 */ /* 0x040fe200078e000e */
[----:B------:R-:W2:Y:S04]  /*0340*/  LDG.E R23, desc[UR4][R28.64] ;  /* 0x000000041c177981 */ /* 0x000ea8000c1e1900 */
[----:B------:R-:W3:Y:S01]  /*0350*/  LDG.E R25, desc[UR4][R18.64] ;  /* 0x0000000412197981 */ /* 0x000ee2000c1e1900 */
[----:B------:R-:W-:-:S05]  /*0360*/  IMAD.WIDE.U32 R20, R0, 0x4, R16 ;  /* 0x0000000400147825 */ /* 0x000fca00078e0010 */
[----:B------:R-:W4:Y:S01]  /*0370*/  LDG.E R22, desc[UR4][R20.64] ;  /* 0x0000000414167981 */ /* 0x000f22000c1e1900 */
[-C--:B--2---:R-:W-:Y:S01]  /*0380*/  FMUL R27, R24, R23.reuse ;  /* 0x00000017181b7220 */ /* 0x084fe20000400000 */
[----:B------:R-:W-:Y:S01]  /*0390*/  FMUL R29, R4, R23 ;  /* 0x00000017041d7220 */ /* 0x000fe20000400000 */
[----:B---3--:R-:W-:-:S04]  /*03a0*/  FMUL R26, R25, R6 ;  /* 0x00000006191a7220 */ /* 0x008fc80000400000 */
[----:B------:R-:W-:Y:S01]  /*03b0*/  FFMA R26, R23, R27, R26 ;  /* 0x0000001b171a7223 */ /* 0x000fe2000000001a */
[----:B----4-:R-:W-:-:S03]  /*03c0*/  FMUL R27, R22, R9 ;  /* 0x00000009161b7220 */ /* 0x010fc60000400000 */
[----:B------:R-:W-:Y:S01]  /*03d0*/  FADD R25, R26, R7 ;  /* 0x000000071a197221 */ /* 0x000fe20000000000 */
[----:B------:R-:W-:Y:S01]  /*03e0*/  FFMA R27, R2, R23, R27 ;  /* 0x00000017021b7223 */ /* 0x000fe2000000001b */
[----:B------:R-:W-:-:S03]  /*03f0*/  IMAD.WIDE.U32 R22, R0, 0x4, R12 ;  /* 0x0000000400167825 */ /* 0x000fc600078e000c */
[----:B------:R-:W-:Y:S01]  /*0400*/  FSETP.GEU.AND P0, PT, |R25|, 1.175494350822287508e-38, PT ;  /* 0x008000001900780b */ /* 0x000fe20003f0e200 */
[----:B------:R-:W-:Y:S01]  /*0410*/  FMUL R28, R27, -R8 ;  /* 0x800000081b1c7220 */ /* 0x000fe20000400000 */
[----:B------:R0:W-:Y:S04]  /*0420*/  STG.E desc[UR4][R20.64], R27 ;  /* 0x0000001b14007986 */ /* 0x0001e8000c101904 */
[----:B------:R2:W-:Y:S07]  /*0430*/  STG.E desc[UR4][R18.64], R26 ;  /* 0x0000001a12007986 */ /* 0x0005ee000c101904 */
[----:B------:R-:W-:Y:S01]  /*0440*/  @!P0 FMUL R25, R25, 16777216 ;  /* 0x4b80000019198820 */ /* 0x000fe20000400000 */
[----:B0-----:R-:W-:-:S05]  /*0450*/  IADD3 R21, PT, PT, R3, R0, RZ ;  /* 0x0000000003157210 */ /* 0x001fca0007ffe0ff */
[----:B------:R-:W0:Y:S02]  /*0460*/  MUFU.RSQ R25, R25 ;  /* 0x0000001900197308 */ /* 0x000e240000001400 */
[----:B0-----:R-:W-:Y:S01]  /*0470*/  @!P0 FMUL R25, R25, 4096 ;  /* 0x4580000019198820 */ /* 0x001fe20000400000 */
[----:B------:R-:W-:-:S03]  /*0480*/  ISETP.GE.U32.AND P0, PT, R21, R5, PT ;  /* 0x000000051500720c */ /* 0x000fc60003f06070 */
[----:B------:R-:W-:-:S05]  /*0490*/  FFMA R29, R25, R28, -R29 ;  /* 0x0000001c191d7223 */ /* 0x000fca000000081d */
[----:B------:R2:W-:Y:S05]  /*04a0*/  STG.E desc[UR4][R22.64], R29 ;  /* 0x0000001d16007986 */ /* 0x0005ea000c101904 */
[----:B------:R-:W-:Y:S05]  /*04b0*/  @!P0 BRA `(.L_x_163) ;  /* 0xfffffffc00308947 */ /* 0x000fea000383ffff */
[----:B------:R-:W-:Y:S05]  /*04c0*/  EXIT ;  /* 0x000000000000794d */ /* 0x000fea0003800000 */
.L_x_164:
        /* <DEDUP_REMOVED lines=11> */
.L_x_194:


//--------------------- .nv.shared.gas_fx_audit_metadata_kernel --------------------------
	.section	.nv.shared.gas_fx_audit_metadata_kernel,"aw",@nobits
	.sectionflags	@""
	.align	16
.nv.shared.gas_fx_audit_metadata_kernel:
	.zero		2048


//--------------------- .nv.shared.reserved.0     --------------------------
	.section	.nv.shared.reserved.0,"aw",@nobits
	.weak		__nv_reservedSMEM_offset_0_alias
	.size		__nv_reservedSMEM_offset_0_alias, 0, 64
	.other		__nv_reservedSMEM_offset_0_alias,@"STO_CUDA_RESERVED_SHARED STV_DEFAULT"
__nv_reservedSMEM_offset_0_alias:
	.zero		0
	.zero		64


//--------------------- .nv.shared.gas_fx_compute_only_kernel --------------------------
	.section	.nv.shared.gas_fx_compute_only_kernel,"aw",@nobits
	.sectionflags	@""
	.align	16
	.zero		1024


//--------------------- .nv.shared.gas_fx_mega_fused_kernel --------------------------
	.section	.nv.shared.gas_fx_mega_fused_kernel,"aw",@nobits
	.sectionflags	@""
	.align	16
	.zero		1024


//--------------------- .nv.shared.gas_fx_per_layer_kernel --------------------------
	.section	.nv.shared.gas_fx_per_layer_kernel,"aw",@nobits
	.sectionflags	@""
	.align	16
	.zero		1024


//--------------------- .nv.shared.cone_metrics_kernel --------------------------
	.section	.nv.shared.cone_metrics_kernel,"aw",@nobits
	.sectionflags	@""
	.align	16
	.zero		1024


//--------------------- .nv.shared.vtl_audit_digest_kernel --------------------------
	.section	.nv.shared.vtl_audit_digest_kernel,"aw",@nobits
	.sectionflags	@""
	.align	16
.nv.shared.vtl_audit_digest_kernel:
	.zero		2080


//--------------------- .nv.shared.cone_balanced_kernel --------------------------
	.section	.nv.shared.cone_balanced_kernel,"aw",@nobits
	.sectionflags	@""
	.align	16
	.zero		1024


//--------------------- .nv.shared.gas_throughput_kernel --------------------------
	.section	.nv.shared.gas_throughput_kernel,"aw",@nobits
	.sectionflags	@""
	.align	16
	.zero		1024


//--------------------- .nv.shared.gas_accuracy_kernel --------------------------
	.section	.nv.shared.gas_accuracy_kernel,"aw",@nobits
	.sectionflags	@""
	.align	16
	.zero		1024


//--------------------- .nv.shared.rpc_state_digest_kernel --------------------------
	.section	.nv.shared.rpc_state_digest_kernel,"aw",@nobits
	.sectionflags	@""
	.align	16
.nv.shared.rpc_state_digest_kernel:
	.zero		2080


//--------------------- .nv.shared.dhs_coherence_kernel --------------------------
	.section	.nv.shared.dhs_coherence_kernel,"aw",@nobits
	.sectionflags	@""
	.align	16
.nv.shared.dhs_coherence_kernel:
	.zero		4096


//--------------------- .nv.shared.dhs_laplacian_kernel --------------------------
	.section	.nv.shared.dhs_laplacian_kernel,"aw",@nobits
	.sectionflags	@""
	.align	16
	.zero		1024


//--------------------- .nv.shared.gas_fx_weight_aware_kernel --------------------------
	.section	.nv.shared.gas_fx_weight_aware_kernel,"aw",@nobits
	.sectionflags	@""
	.align	16
	.zero		1024


//--------------------- .nv.shared.fused_smpe_adam_kernel --------------------------
	.section	.nv.shared.fused_smpe_adam_kernel,"aw",@nobits
	.sectionflags	@""
	.align	16
	.zero		1024


//--------------------- .nv.shared.compute_grad_norm --------------------------
	.section	.nv.shared.compute_grad_norm,"aw",@nobits
	.sectionflags	@""
	.align	16
	.zero		1024


//--------------------- .nv.shared.gas_fx_robust_kernel --------------------------
	.section	.nv.shared.gas_fx_robust_kernel,"aw",@nobits
	.sectionflags	@""
	.align	16
	.zero		1024


//--------------------- .nv.shared.gas_fx_kernel  --------------------------
	.section	.nv.shared.gas_fx_kernel,"aw",@nobits
	.sectionflags	@""
	.align	16
	.zero		1024


//--------------------- .nv.constant0.gas_fx_audit_metadata_kernel --------------------------
	.section	.nv.constant0.gas_fx_audit_metadata_kernel,"a",@progbits
	.sectionflags	@""
	.align	4
.nv.constant0.gas_fx_audit_metadata_kernel:
	.zero		932


//--------------------- .nv.constant0.gas_fx_compute_only_kernel --------------------------
	.section	.nv.constant0.gas_fx_compute_only_kernel,"a",@progbits
	.sectionflags	@""
	.align	4
.nv.constant0.gas_fx_compute_only_kernel:
	.zero		952


//--------------------- .nv.constant0.gas_fx_mega_fused_kernel --------------------------
	.section	.nv.constant0.gas_fx_mega_fused_kernel,"a",@progbits
	.sectionflags	@""
	.align	4
.nv.constant0.gas_fx_mega_fused_kernel:
	.zero		964


//--------------------- .nv.constant0.gas_fx_per_layer_kernel --------------------------
	.section	.nv.constant0.gas_fx_per_layer_kernel,"a",@progbits
	.sectionflags	@""
	.align	4
.nv.constant0.gas_fx_per_layer_kernel:
	.zero		952


//--------------------- .nv.constant0.cone_metrics_kernel --------------------------
	.section	.nv.constant0.cone_metrics_kernel,"a",@progbits
	.sectionflags	@""
	.align	4
.nv.constant0.cone_metrics_kernel:
	.zero		932


//--------------------- .nv.constant0.vtl_audit_digest_kernel --------------------------
	.section	.nv.constant0.vtl_audit_digest_kernel,"a",@progbits
	.sectionflags	@""
	.align	4
.nv.constant0.vtl_audit_digest_kernel:
	.zero		932


//--------------------- .nv.constant0.cone_balanced_kernel --------------------------
	.section	.nv.constant0.cone_balanced_kernel,"a",@progbits
	.sectionflags	@""
	.align	4
.nv.constant0.cone_balanced_kernel:
	.zero		972


//--------------------- .nv.constant0.gas_throughput_kernel --------------------------
	.section	.nv.constant0.gas_throughput_kernel,"a",@progbits
	.sectionflags	@""
	.align	4
.nv.constant0.gas_throughput_kernel:
	.zero		960


//--------------------- .nv.constant0.gas_accuracy_kernel --------------------------
	.section	.nv.constant0.gas_accuracy_kernel,"a",@progbits
	.sectionflags	@""
	.align	4
.nv.constant0.gas_accuracy_kernel:
	.zero		956


//--------------------- .nv.constant0.rpc_state_digest_kernel --------------------------
	.section	.nv.constant0.rpc_state_digest_kernel,"a",@progbits
	.sectionflags	@""
	.align	4
.nv.constant0.rpc_state_digest_kernel:
	.zero		932


//--------------------- .nv.constant0.dhs_coherence_kernel --------------------------
	.section	.nv.constant0.dhs_coherence_kernel,"a",@progbits
	.sectionflags	@""
	.align	4
.nv.constant0.dhs_coherence_kernel:
	.zero		924


//--------------------- .nv.constant0.dhs_laplacian_kernel --------------------------
	.section	.nv.constant0.dhs_laplacian_kernel,"a",@progbits
	.sectionflags	@""
	.align	4
.nv.constant0.dhs_laplacian_kernel:
	.zero		932


//--------------------- .nv.constant0.gas_fx_weight_aware_kernel --------------------------
	.section	.nv.constant0.gas_fx_weight_aware_kernel,"a",@progbits
	.sectionflags	@""
	.align	4
.nv.constant0.gas_fx_weight_aware_kernel:
	.zero		960


//--------------------- .nv.constant0.fused_smpe_adam_kernel --------------------------
	.section	.nv.constant0.fused_smpe_adam_kernel,"a",@progbits
	.sectionflags	@""
	.align	4
.nv.constant0.fused_smpe_adam_kernel:
	.zero		968


//--------------------- .nv.constant0.compute_grad_norm --------------------------
	.section	.nv.constant0.compute_grad_norm,"a",@progbits
	.sectionflags	@""
	.align	4
.nv.constant0.compute_grad_norm:
	.zero		916


//--------------------- .nv.constant0.gas_fx_robust_kernel --------------------------
	.section	.nv.constant0.gas_fx_robust_kernel,"a",@progbits
	.sectionflags	@""
	.align	4
.nv.constant0.gas_fx_robust_kernel:
	.zero		936


//--------------------- .nv.constant0.gas_fx_kernel --------------------------
	.section	.nv.constant0.gas_fx_kernel,"a",@progbits
	.sectionflags	@""
	.align	4
.nv.constant0.gas_fx_kernel:
	.zero		952


//--------------------- SYMBOLS --------------------------

	.type		.nv.reservedSmem.offset0,@object
	.size		.nv.reservedSmem.offset0,0x4
	.type		.nv.reservedSmem.cap,@object
	.size		.nv.reservedSmem.cap,0x4
